//
// Generated by NVIDIA NVVM Compiler
//
// Compiler Build ID: CL-36424714
// Cuda compilation tools, release 13.0, V13.0.88
// Based on NVVM 20.0.0
//

.version 9.0
.target sm_100
.address_size 64

	// .globl	_Z16paralell_enc_decP5char4
.extern .func  (.param .b32 func_retval0) vprintf
(
	.param .b64 vprintf_param_0,
	.param .b64 vprintf_param_1
)
;
.global .align 1 .b8 $str[3] = {79, 75};

.visible .entry _Z16paralell_enc_decP5char4(
	.param .u64 .ptr .align 1 _Z16paralell_enc_decP5char4_param_0
)
{
	.reg .b32 	%r<3>;
	.reg .b64 	%rd<3>;

	mov.u64 	%rd1, $str;
	cvta.global.u64 	%rd2, %rd1;
	{ // callseq 0, 0
	.param .b64 param0;
	st.param.b64 	[param0], %rd2;
	.param .b64 param1;
	st.param.b64 	[param1], 0;
	.param .b32 retval0;
	call.uni (retval0), 
	vprintf, 
	(
	param0, 
	param1
	);
	ld.param.b32 	%r1, [retval0];
	} // callseq 0
	ret;

}
	// .globl	_Z16paralell_enc_decPKhPhS1_l
.visible .entry _Z16paralell_enc_decPKhPhS1_l(
	.param .u64 .ptr .align 1 _Z16paralell_enc_decPKhPhS1_l_param_0,
	.param .u64 .ptr .align 1 _Z16paralell_enc_decPKhPhS1_l_param_1,
	.param .u64 .ptr .align 1 _Z16paralell_enc_decPKhPhS1_l_param_2,
	.param .u64 _Z16paralell_enc_decPKhPhS1_l_param_3
)
{
	.local .align 16 .b8 	__local_depot1[608];
	.reg .b64 	%SP;
	.reg .b64 	%SPL;
	.reg .pred 	%p<21>;
	.reg .b16 	%rs<700>;
	.reg .b32 	%r<1820>;
	.reg .b64 	%rd<171>;

	mov.u64 	%SPL, __local_depot1;
	ld.param.u64 	%rd48, [_Z16paralell_enc_decPKhPhS1_l_param_0];
	ld.param.u64 	%rd47, [_Z16paralell_enc_decPKhPhS1_l_param_3];
	cvta.to.global.u64 	%rd1, %rd48;
	add.u64 	%rd2, %SPL, 0;
	add.u64 	%rd3, %SPL, 64;
	add.u64 	%rd4, %SPL, 128;
	add.u64 	%rd5, %SPL, 192;
	add.u64 	%rd6, %SPL, 256;
	add.u64 	%rd7, %SPL, 320;
	add.u64 	%rd8, %SPL, 384;
	add.u64 	%rd9, %SPL, 448;
	add.u64 	%rd168, %SPL, 0;
	add.u64 	%rd11, %SPL, 512;
	mov.u32 	%r68, %ntid.x;
	mov.u32 	%r69, %ctaid.x;
	mov.u32 	%r70, %tid.x;
	mad.lo.s32 	%r71, %r68, %r69, %r70;
	shl.b32 	%r72, %r71, 3;
	cvt.s64.s32 	%rd12, %r72;
	setp.le.s64 	%p1, %rd47, %rd12;
	@%p1 bra 	$L__BB1_39;
	ld.param.u64 	%rd150, [_Z16paralell_enc_decPKhPhS1_l_param_3];
	cvt.u32.u64 	%r73, %rd12;
	add.s64 	%rd13, %rd1, %rd12;
	ld.global.u8 	%rs1, [%rd13];
	add.s32 	%r1795, %r73, 1;
	cvt.s64.s32 	%rd59, %r1795;
	setp.le.s64 	%p2, %rd150, %rd59;
	@%p2 bra 	$L__BB1_3;
	ld.global.u8 	%rs693, [%rd13+1];
	add.s32 	%r1795, %r73, 2;
$L__BB1_3:
	ld.param.u64 	%rd151, [_Z16paralell_enc_decPKhPhS1_l_param_3];
	cvt.s64.s32 	%rd14, %r1795;
	setp.le.s64 	%p3, %rd151, %rd14;
	@%p3 bra 	$L__BB1_5;
	add.s64 	%rd60, %rd1, %rd14;
	ld.global.u8 	%rs694, [%rd60];
	add.s32 	%r1795, %r1795, 1;
$L__BB1_5:
	ld.param.u64 	%rd152, [_Z16paralell_enc_decPKhPhS1_l_param_3];
	cvt.s64.s32 	%rd15, %r1795;
	setp.le.s64 	%p4, %rd152, %rd15;
	@%p4 bra 	$L__BB1_7;
	add.s64 	%rd61, %rd1, %rd15;
	ld.global.u8 	%rs695, [%rd61];
	add.s32 	%r1795, %r1795, 1;
$L__BB1_7:
	ld.param.u64 	%rd153, [_Z16paralell_enc_decPKhPhS1_l_param_3];
	cvt.s64.s32 	%rd16, %r1795;
	setp.le.s64 	%p5, %rd153, %rd16;
	@%p5 bra 	$L__BB1_9;
	add.s64 	%rd62, %rd1, %rd16;
	ld.global.u8 	%rs696, [%rd62];
	add.s32 	%r1795, %r1795, 1;
$L__BB1_9:
	ld.param.u64 	%rd154, [_Z16paralell_enc_decPKhPhS1_l_param_3];
	cvt.s64.s32 	%rd17, %r1795;
	setp.le.s64 	%p6, %rd154, %rd17;
	@%p6 bra 	$L__BB1_11;
	add.s64 	%rd63, %rd1, %rd17;
	ld.global.u8 	%rs697, [%rd63];
	add.s32 	%r1795, %r1795, 1;
$L__BB1_11:
	ld.param.u64 	%rd155, [_Z16paralell_enc_decPKhPhS1_l_param_3];
	cvt.s64.s32 	%rd18, %r1795;
	setp.le.s64 	%p7, %rd155, %rd18;
	@%p7 bra 	$L__BB1_13;
	add.s64 	%rd64, %rd1, %rd18;
	ld.global.u8 	%rs698, [%rd64];
	add.s32 	%r1795, %r1795, 1;
$L__BB1_13:
	ld.param.u64 	%rd156, [_Z16paralell_enc_decPKhPhS1_l_param_3];
	cvt.s64.s32 	%rd19, %r1795;
	setp.le.s64 	%p8, %rd156, %rd19;
	@%p8 bra 	$L__BB1_15;
	add.s64 	%rd65, %rd1, %rd19;
	ld.global.u8 	%rs699, [%rd65];
	add.s32 	%r1795, %r1795, 1;
$L__BB1_15:
	mov.b32 	%r78, 2;
	mov.b32 	%r79, 1;
	st.local.v4.u32 	[%rd168], {%r79, %r79, %r78, %r78};
	st.local.v4.u32 	[%rd168+16], {%r78, %r78, %r78, %r78};
	st.local.v4.u32 	[%rd168+32], {%r79, %r78, %r78, %r78};
	st.local.v4.u32 	[%rd168+48], {%r78, %r78, %r78, %r79};
	add.s64 	%rd166, %rd11, 4;
	mov.b32 	%r1803, 0;
	mov.b32 	%r1802, -255022592;
	mov.b32 	%r1801, -1429409792;
	mov.u64 	%rd165, %rd168;
$L__BB1_16:
	ld.local.u32 	%r80, [%rd165];
	shl.b32 	%r81, %r1802, %r80;
	sub.s32 	%r82, 28, %r80;
	shr.u32 	%r83, %r1802, %r82;
	or.b32  	%r84, %r83, %r81;
	and.b32  	%r1802, %r84, -16;
	shl.b32 	%r85, %r1801, %r80;
	shr.u32 	%r86, %r1801, %r82;
	or.b32  	%r87, %r86, %r85;
	and.b32  	%r1801, %r87, -16;
	shr.u32 	%r88, %r84, 11;
	cvt.u16.u32 	%rs29, %r88;
	and.b16  	%rs30, %rs29, -128;
	cvt.u16.u32 	%rs31, %r84;
	shr.u16 	%rs32, %rs31, 9;
	and.b16  	%rs33, %rs32, 64;
	or.b16  	%rs34, %rs30, %rs33;
	{ .reg .b16 tmp; mov.b32 {tmp, %rs35}, %r84; }
	and.b16  	%rs36, %rs35, 32;
	or.b16  	%rs37, %rs34, %rs36;
	shr.u16 	%rs38, %rs31, 4;
	and.b16  	%rs39, %rs38, 16;
	or.b16  	%rs40, %rs37, %rs39;
	shr.u32 	%r89, %r84, 28;
	cvt.u16.u32 	%rs41, %r89;
	and.b16  	%rs42, %rs41, 8;
	or.b16  	%rs43, %rs40, %rs42;
	shr.u32 	%r90, %r84, 25;
	cvt.u16.u32 	%rs44, %r90;
	and.b16  	%rs45, %rs44, 4;
	or.b16  	%rs46, %rs43, %rs45;
	and.b16  	%rs47, %rs41, 2;
	or.b16  	%rs48, %rs46, %rs47;
	and.b16  	%rs49, %rs38, 1;
	or.b16  	%rs50, %rs48, %rs49;
	shr.u32 	%r91, %r84, 10;
	cvt.u16.u32 	%rs51, %r91;
	and.b16  	%rs52, %rs51, -128;
	shr.u32 	%r92, %r84, 20;
	cvt.u16.u32 	%rs53, %r92;
	and.b16  	%rs54, %rs53, 64;
	or.b16  	%rs55, %rs52, %rs54;
	shr.u32 	%r93, %r84, 6;
	cvt.u16.u32 	%rs56, %r93;
	and.b16  	%rs57, %rs56, 32;
	or.b16  	%rs58, %rs55, %rs57;
	shr.u32 	%r94, %r84, 18;
	cvt.u16.u32 	%rs59, %r94;
	and.b16  	%rs60, %rs59, 16;
	or.b16  	%rs61, %rs58, %rs60;
	and.b16  	%rs62, %rs56, 8;
	or.b16  	%rs63, %rs61, %rs62;
	and.b16  	%rs64, %rs29, 4;
	or.b16  	%rs65, %rs63, %rs64;
	shr.u32 	%r95, %r84, 19;
	cvt.u16.u32 	%rs66, %r95;
	and.b16  	%rs67, %rs66, 2;
	or.b16  	%rs68, %rs65, %rs67;
	and.b16  	%rs69, %rs41, 1;
	or.b16  	%rs70, %rs68, %rs69;
	st.local.v2.u8 	[%rd166+-4], {%rs50, %rs70};
	shl.b16 	%rs71, %rs31, 1;
	and.b16  	%rs72, %rs71, -128;
	and.b16  	%rs73, %rs59, 64;
	or.b16  	%rs74, %rs72, %rs73;
	and.b16  	%rs75, %rs29, 32;
	or.b16  	%rs76, %rs74, %rs75;
	shr.u32 	%r96, %r84, 21;
	cvt.u16.u32 	%rs77, %r96;
	and.b16  	%rs78, %rs77, 16;
	or.b16  	%rs79, %rs76, %rs78;
	shr.u16 	%rs80, %rs31, 2;
	and.b16  	%rs81, %rs80, 8;
	or.b16  	%rs82, %rs79, %rs81;
	and.b16  	%rs83, %rs51, 4;
	or.b16  	%rs84, %rs82, %rs83;
	and.b16  	%rs85, %rs59, 2;
	or.b16  	%rs86, %rs84, %rs85;
	shr.u32 	%r97, %r84, 30;
	cvt.u16.u32 	%rs87, %r97;
	and.b16  	%rs88, %rs87, 1;
	or.b16  	%rs89, %rs86, %rs88;
	shr.u32 	%r98, %r87, 12;
	cvt.u16.u32 	%rs90, %r98;
	and.b16  	%rs91, %rs90, -128;
	shr.u32 	%r99, %r87, 2;
	cvt.u16.u32 	%rs92, %r99;
	and.b16  	%rs93, %rs92, 64;
	or.b16  	%rs94, %rs91, %rs93;
	shr.u32 	%r100, %r87, 24;
	cvt.u16.u32 	%rs95, %r100;
	and.b16  	%rs96, %rs95, 32;
	or.b16  	%rs97, %rs94, %rs96;
	shr.u32 	%r101, %r87, 19;
	cvt.u16.u32 	%rs98, %r101;
	and.b16  	%rs99, %rs98, 16;
	or.b16  	%rs100, %rs97, %rs99;
	cvt.u16.u32 	%rs101, %r87;
	shr.u16 	%rs102, %rs101, 10;
	and.b16  	%rs103, %rs102, 8;
	or.b16  	%rs104, %rs100, %rs103;
	shr.u16 	%rs105, %rs101, 3;
	and.b16  	%rs106, %rs105, 4;
	or.b16  	%rs107, %rs104, %rs106;
	shr.u32 	%r102, %r87, 29;
	cvt.u16.u32 	%rs108, %r102;
	and.b16  	%rs109, %rs108, 2;
	or.b16  	%rs110, %rs107, %rs109;
	shr.u32 	%r103, %r87, 20;
	cvt.u16.u32 	%rs111, %r103;
	and.b16  	%rs112, %rs111, 1;
	or.b16  	%rs113, %rs110, %rs112;
	st.local.v2.u8 	[%rd166+-2], {%rs89, %rs113};
	and.b16  	%rs114, %rs92, -128;
	shr.u32 	%r104, %r87, 9;
	cvt.u16.u32 	%rs115, %r104;
	and.b16  	%rs116, %rs115, 64;
	or.b16  	%rs117, %rs114, %rs116;
	shr.u32 	%r105, %r87, 22;
	cvt.u16.u32 	%rs118, %r105;
	and.b16  	%rs119, %rs118, 32;
	or.b16  	%rs120, %rs117, %rs119;
	shr.u16 	%rs121, %rs101, 8;
	and.b16  	%rs122, %rs121, 16;
	or.b16  	%rs123, %rs120, %rs122;
	shr.u32 	%r106, %r87, 13;
	cvt.u16.u32 	%rs124, %r106;
	and.b16  	%rs125, %rs124, 8;
	or.b16  	%rs126, %rs123, %rs125;
	and.b16  	%rs127, %rs115, 4;
	or.b16  	%rs128, %rs126, %rs127;
	and.b16  	%rs129, %rs111, 2;
	or.b16  	%rs130, %rs128, %rs129;
	shr.u16 	%rs131, %rs101, 4;
	and.b16  	%rs132, %rs131, 1;
	or.b16  	%rs133, %rs130, %rs132;
	and.b16  	%rs134, %rs98, 8064;
	shr.u16 	%rs135, %rs101, 1;
	and.b16  	%rs136, %rs135, 64;
	or.b16  	%rs137, %rs134, %rs136;
	and.b16  	%rs138, %rs115, 32;
	or.b16  	%rs139, %rs137, %rs138;
	shr.u32 	%r107, %r87, 14;
	cvt.u16.u32 	%rs140, %r107;
	and.b16  	%rs141, %rs140, 16;
	or.b16  	%rs142, %rs139, %rs141;
	shr.u16 	%rs143, %rs101, 7;
	and.b16  	%rs144, %rs143, 8;
	or.b16  	%rs145, %rs142, %rs144;
	and.b16  	%rs146, %rs118, 4;
	or.b16  	%rs147, %rs145, %rs146;
	shr.u32 	%r108, %r87, 30;
	cvt.u16.u32 	%rs148, %r108;
	and.b16  	%rs149, %rs148, 2;
	or.b16  	%rs150, %rs147, %rs149;
	shr.u32 	%r109, %r87, 28;
	cvt.u16.u32 	%rs151, %r109;
	and.b16  	%rs152, %rs151, 1;
	or.b16  	%rs153, %rs150, %rs152;
	st.local.v2.u8 	[%rd166], {%rs133, %rs153};
	add.s32 	%r1803, %r1803, 1;
	add.s64 	%rd166, %rd166, 6;
	add.s64 	%rd165, %rd165, 4;
	setp.ne.s32 	%p9, %r1803, 16;
	@%p9 bra 	$L__BB1_16;
	add.s64 	%rd167, %rd11, 4;
	shr.u16 	%rs154, %rs699, 6;
	cvt.u32.u16 	%r111, %rs154;
	shl.b32 	%r112, %r111, 31;
	and.b16  	%rs155, %rs698, 128;
	cvt.u32.u16 	%r113, %rs698;
	shl.b32 	%r114, %r113, 24;
	and.b32  	%r115, %r114, 1073741824;
	or.b32  	%r116, %r115, %r112;
	and.b16  	%rs156, %rs697, 128;
	cvt.u32.u16 	%r117, %rs697;
	shl.b32 	%r118, %r117, 23;
	and.b32  	%r119, %r118, 536870912;
	or.b32  	%r120, %r116, %r119;
	and.b16  	%rs157, %rs696, 128;
	cvt.u32.u16 	%r121, %rs696;
	shl.b32 	%r122, %r121, 22;
	and.b32  	%r123, %r122, 268435456;
	or.b32  	%r124, %r120, %r123;
	and.b16  	%rs158, %rs695, 128;
	cvt.u32.u16 	%r125, %rs695;
	shl.b32 	%r126, %r125, 21;
	and.b32  	%r127, %r126, 134217728;
	or.b32  	%r128, %r124, %r127;
	and.b16  	%rs159, %rs694, 128;
	cvt.u32.u16 	%r129, %rs694;
	shl.b32 	%r130, %r129, 20;
	and.b32  	%r131, %r130, 67108864;
	or.b32  	%r132, %r128, %r131;
	and.b16  	%rs160, %rs693, 128;
	cvt.u32.u16 	%r133, %rs693;
	shl.b32 	%r134, %r133, 19;
	and.b32  	%r135, %r134, 33554432;
	or.b32  	%r136, %r132, %r135;
	and.b16  	%rs161, %rs1, 128;
	cvt.u32.u16 	%r137, %rs1;
	shl.b32 	%r138, %r137, 18;
	and.b32  	%r139, %r138, 16777216;
	or.b32  	%r140, %r136, %r139;
	cvt.u32.u16 	%r141, %rs699;
	shl.b32 	%r142, %r141, 19;
	and.b32  	%r143, %r142, 8388608;
	or.b32  	%r144, %r140, %r143;
	shl.b32 	%r145, %r113, 18;
	and.b32  	%r146, %r145, 4194304;
	or.b32  	%r147, %r144, %r146;
	shl.b32 	%r148, %r117, 17;
	and.b32  	%r149, %r148, 2097152;
	or.b32  	%r150, %r147, %r149;
	shl.b32 	%r151, %r121, 16;
	and.b32  	%r152, %r151, 1048576;
	or.b32  	%r153, %r150, %r152;
	shl.b32 	%r154, %r125, 15;
	and.b32  	%r155, %r154, 524288;
	or.b32  	%r156, %r153, %r155;
	shl.b32 	%r157, %r129, 14;
	and.b32  	%r158, %r157, 262144;
	or.b32  	%r159, %r156, %r158;
	shl.b32 	%r160, %r133, 13;
	and.b32  	%r161, %r160, 131072;
	or.b32  	%r162, %r159, %r161;
	shl.b32 	%r163, %r137, 12;
	and.b32  	%r164, %r163, 65536;
	or.b32  	%r165, %r162, %r164;
	shl.b16 	%rs162, %rs699, 13;
	cvt.u32.u16 	%r166, %rs162;
	and.b32  	%r167, %r166, 32768;
	or.b32  	%r168, %r165, %r167;
	shl.b16 	%rs163, %rs698, 12;
	cvt.u32.u16 	%r169, %rs163;
	and.b32  	%r170, %r169, 16384;
	or.b32  	%r171, %r168, %r170;
	shl.b16 	%rs164, %rs697, 11;
	cvt.u32.u16 	%r172, %rs164;
	and.b32  	%r173, %r172, 8192;
	or.b32  	%r174, %r171, %r173;
	shl.b16 	%rs165, %rs696, 10;
	cvt.u32.u16 	%r175, %rs165;
	and.b32  	%r176, %r175, 4096;
	or.b32  	%r177, %r174, %r176;
	shl.b16 	%rs166, %rs695, 9;
	cvt.u32.u16 	%r178, %rs166;
	and.b32  	%r179, %r178, 2048;
	or.b32  	%r180, %r177, %r179;
	shl.b16 	%rs167, %rs694, 8;
	cvt.u32.u16 	%r181, %rs167;
	and.b32  	%r182, %r181, 1024;
	or.b32  	%r183, %r180, %r182;
	shl.b16 	%rs168, %rs693, 7;
	cvt.u32.u16 	%r184, %rs168;
	and.b32  	%r185, %r184, 512;
	or.b32  	%r186, %r183, %r185;
	shl.b16 	%rs169, %rs1, 6;
	cvt.u32.u16 	%r187, %rs169;
	and.b32  	%r188, %r187, 256;
	shl.b16 	%rs170, %rs699, 7;
	cvt.u32.u16 	%r189, %rs170;
	and.b32  	%r190, %r189, 128;
	shl.b16 	%rs171, %rs698, 6;
	and.b16  	%rs172, %rs171, 64;
	cvt.u32.u16 	%r191, %rs172;
	shl.b16 	%rs173, %rs697, 5;
	and.b16  	%rs174, %rs173, 32;
	cvt.u32.u16 	%r192, %rs174;
	shl.b16 	%rs175, %rs696, 4;
	and.b16  	%rs176, %rs175, 16;
	cvt.u32.u16 	%r193, %rs176;
	shl.b16 	%rs177, %rs695, 3;
	and.b16  	%rs178, %rs177, 8;
	cvt.u32.u16 	%r194, %rs178;
	shl.b16 	%rs179, %rs694, 2;
	and.b16  	%rs180, %rs179, 4;
	cvt.u32.u16 	%r195, %rs180;
	shl.b16 	%rs181, %rs693, 1;
	and.b16  	%rs182, %rs181, 2;
	cvt.u32.u16 	%r196, %rs182;
	and.b32  	%r197, %r137, 1;
	or.b32  	%r198, %r186, %r190;
	or.b32  	%r199, %r198, %r188;
	or.b32  	%r200, %r199, %r191;
	or.b32  	%r201, %r200, %r192;
	or.b32  	%r202, %r201, %r193;
	or.b32  	%r203, %r202, %r194;
	or.b32  	%r204, %r203, %r195;
	or.b32  	%r205, %r204, %r196;
	or.b32  	%r1806, %r205, %r197;
	shr.u16 	%rs183, %rs699, 7;
	cvt.u32.u16 	%r206, %rs183;
	shl.b32 	%r207, %r206, 31;
	shr.u16 	%rs184, %rs155, 7;
	cvt.u32.u16 	%r208, %rs184;
	shl.b32 	%r209, %r208, 30;
	or.b32  	%r210, %r209, %r207;
	shr.u16 	%rs185, %rs156, 7;
	cvt.u32.u16 	%r211, %rs185;
	shl.b32 	%r212, %r211, 29;
	or.b32  	%r213, %r210, %r212;
	shr.u16 	%rs186, %rs157, 7;
	cvt.u32.u16 	%r214, %rs186;
	shl.b32 	%r215, %r214, 28;
	or.b32  	%r216, %r213, %r215;
	shr.u16 	%rs187, %rs158, 7;
	cvt.u32.u16 	%r217, %rs187;
	shl.b32 	%r218, %r217, 27;
	or.b32  	%r219, %r216, %r218;
	shr.u16 	%rs188, %rs159, 7;
	cvt.u32.u16 	%r220, %rs188;
	shl.b32 	%r221, %r220, 26;
	or.b32  	%r222, %r219, %r221;
	shr.u16 	%rs189, %rs160, 7;
	cvt.u32.u16 	%r223, %rs189;
	shl.b32 	%r224, %r223, 25;
	or.b32  	%r225, %r222, %r224;
	shr.u16 	%rs190, %rs161, 7;
	cvt.u32.u16 	%r226, %rs190;
	shl.b32 	%r227, %r226, 24;
	or.b32  	%r228, %r225, %r227;
	shl.b32 	%r229, %r141, 18;
	and.b32  	%r230, %r229, 8388608;
	or.b32  	%r231, %r228, %r230;
	shl.b32 	%r232, %r113, 17;
	and.b32  	%r233, %r232, 4194304;
	or.b32  	%r234, %r231, %r233;
	shl.b32 	%r235, %r117, 16;
	and.b32  	%r236, %r235, 2097152;
	or.b32  	%r237, %r234, %r236;
	shl.b32 	%r238, %r121, 15;
	and.b32  	%r239, %r238, 1048576;
	or.b32  	%r240, %r237, %r239;
	shl.b32 	%r241, %r125, 14;
	and.b32  	%r242, %r241, 524288;
	or.b32  	%r243, %r240, %r242;
	shl.b32 	%r244, %r129, 13;
	and.b32  	%r245, %r244, 262144;
	or.b32  	%r246, %r243, %r245;
	shl.b32 	%r247, %r133, 12;
	and.b32  	%r248, %r247, 131072;
	or.b32  	%r249, %r246, %r248;
	shl.b32 	%r250, %r137, 11;
	and.b32  	%r251, %r250, 65536;
	or.b32  	%r252, %r249, %r251;
	shl.b16 	%rs191, %rs699, 12;
	cvt.u32.u16 	%r253, %rs191;
	and.b32  	%r254, %r253, 32768;
	or.b32  	%r255, %r252, %r254;
	shl.b16 	%rs192, %rs698, 11;
	cvt.u32.u16 	%r256, %rs192;
	and.b32  	%r257, %r256, 16384;
	or.b32  	%r258, %r255, %r257;
	shl.b16 	%rs193, %rs697, 10;
	cvt.u32.u16 	%r259, %rs193;
	and.b32  	%r260, %r259, 8192;
	or.b32  	%r261, %r258, %r260;
	shl.b16 	%rs194, %rs696, 9;
	cvt.u32.u16 	%r262, %rs194;
	and.b32  	%r263, %r262, 4096;
	or.b32  	%r264, %r261, %r263;
	shl.b16 	%rs195, %rs695, 8;
	cvt.u32.u16 	%r265, %rs195;
	and.b32  	%r266, %r265, 2048;
	or.b32  	%r267, %r264, %r266;
	shl.b16 	%rs196, %rs694, 7;
	cvt.u32.u16 	%r268, %rs196;
	and.b32  	%r269, %r268, 1024;
	or.b32  	%r270, %r267, %r269;
	shl.b16 	%rs197, %rs693, 6;
	cvt.u32.u16 	%r271, %rs197;
	and.b32  	%r272, %r271, 512;
	or.b32  	%r273, %r270, %r272;
	shl.b16 	%rs198, %rs1, 5;
	cvt.u32.u16 	%r274, %rs198;
	and.b32  	%r275, %r274, 256;
	or.b32  	%r276, %r273, %r275;
	shl.b16 	%rs199, %rs699, 6;
	cvt.u32.u16 	%r277, %rs199;
	and.b32  	%r278, %r277, 128;
	or.b32  	%r279, %r276, %r278;
	shl.b16 	%rs200, %rs698, 5;
	and.b16  	%rs201, %rs200, 64;
	cvt.u32.u16 	%r280, %rs201;
	or.b32  	%r281, %r279, %r280;
	shl.b16 	%rs202, %rs697, 4;
	and.b16  	%rs203, %rs202, 32;
	cvt.u32.u16 	%r282, %rs203;
	or.b32  	%r283, %r281, %r282;
	shl.b16 	%rs204, %rs696, 3;
	and.b16  	%rs205, %rs204, 16;
	cvt.u32.u16 	%r284, %rs205;
	or.b32  	%r285, %r283, %r284;
	shl.b16 	%rs206, %rs695, 2;
	and.b16  	%rs207, %rs206, 8;
	cvt.u32.u16 	%r286, %rs207;
	or.b32  	%r287, %r285, %r286;
	shl.b16 	%rs208, %rs694, 1;
	and.b16  	%rs209, %rs208, 4;
	cvt.u32.u16 	%r288, %rs209;
	or.b32  	%r289, %r287, %r288;
	and.b32  	%r290, %r133, 2;
	or.b32  	%r291, %r289, %r290;
	shr.u16 	%rs210, %rs1, 1;
	and.b16  	%rs211, %rs210, 1;
	cvt.u32.u16 	%r292, %rs211;
	or.b32  	%r1811, %r291, %r292;
	mov.b32 	%r1804, 0;
$L__BB1_18:
	mov.u32 	%r26, %r1811;
	mov.b32 	%r293, 117442821;
	mov.b32 	%r294, 201722371;
	mov.b32 	%r295, 134942466;
	mov.b32 	%r296, 17630222;
	st.local.v4.b32 	[%rd2], {%r296, %r295, %r294, %r293};
	mov.b32 	%r297, 134415625;
	mov.b32 	%r298, 185337354;
	mov.b32 	%r299, 17629710;
	mov.b32 	%r300, 67571456;
	st.local.v4.b32 	[%rd2+16], {%r300, %r299, %r298, %r297};
	mov.b32 	%r301, 330243;
	mov.b32 	%r302, 118033423;
	mov.b32 	%r303, 184681997;
	mov.b32 	%r304, 135135492;
	st.local.v4.b32 	[%rd2+32], {%r304, %r303, %r302, %r301};
	mov.b32 	%r305, 218497034;
	mov.b32 	%r306, 235080453;
	mov.b32 	%r307, 117508356;
	mov.b32 	%r308, 34081807;
	st.local.v4.b32 	[%rd2+48], {%r308, %r307, %r306, %r305};
	mov.b32 	%r309, 168099852;
	mov.b32 	%r310, 218236681;
	mov.b32 	%r311, 67308294;
	mov.b32 	%r312, 235405583;
	st.local.v4.b32 	[%rd3], {%r312, %r311, %r310, %r309};
	mov.b32 	%r313, 84609286;
	mov.b32 	%r314, 167837708;
	mov.b32 	%r315, 235405839;
	mov.b32 	%r316, 117705987;
	st.local.v4.b32 	[%rd3+16], {%r316, %r315, %r314, %r313};
	mov.b32 	%r317, 251790089;
	mov.b32 	%r318, 101451781;
	mov.b32 	%r319, 17630218;
	mov.b32 	%r320, 185011712;
	st.local.v4.b32 	[%rd3+32], {%r320, %r319, %r318, %r317};
	mov.b32 	%r321, 151913728;
	mov.b32 	%r322, 201786891;
	mov.b32 	%r323, 33820419;
	mov.b32 	%r324, 17434637;
	st.local.v4.b32 	[%rd3+48], {%r324, %r323, %r322, %r321};
	mov.b32 	%r325, 134349835;
	mov.b32 	%r326, 118230273;
	mov.b32 	%r327, 84869894;
	mov.b32 	%r328, 235470858;
	st.local.v4.b32 	[%rd4], {%r328, %r327, %r326, %r325};
	mov.b32 	%r329, 17763084;
	mov.b32 	%r330, 235210754;
	mov.b32 	%r331, 168166403;
	mov.b32 	%r332, 150996749;
	st.local.v4.b32 	[%rd4+16], {%r332, %r331, %r330, %r329};
	mov.b32 	%r333, 118360581;
	mov.b32 	%r334, 201457931;
	mov.b32 	%r335, 200456;
	mov.b32 	%r336, 151258637;
	st.local.v4.b32 	[%rd4+32], {%r336, %r335, %r334, %r333};
	mov.b32 	%r337, 201458955;
	mov.b32 	%r338, 51252996;
	mov.b32 	%r339, 117967110;
	mov.b32 	%r340, 854529;
	st.local.v4.b32 	[%rd4+48], {%r340, %r339, %r338, %r337};
	mov.b32 	%r341, 251923467;
	mov.b32 	%r342, 84410881;
	mov.b32 	%r343, 168363520;
	mov.b32 	%r344, 51252487;
	st.local.v4.b32 	[%rd5], {%r344, %r343, %r342, %r341};
	mov.b32 	%r345, 151915009;
	mov.b32 	%r346, 201459460;
	mov.b32 	%r347, 50335494;
	mov.b32 	%r348, 84609037;
	st.local.v4.b32 	[%rd5+16], {%r348, %r347, %r346, %r345};
	mov.b32 	%r349, 67633669;
	mov.b32 	%r350, 235077903;
	mov.b32 	%r351, 218565388;
	mov.b32 	%r352, 591370;
	st.local.v4.b32 	[%rd5+32], {%r352, %r351, %r350, %r349};
	mov.b32 	%r353, 235013900;
	mov.b32 	%r354, 184878089;
	mov.b32 	%r355, 135069962;
	mov.b32 	%r356, 100667139;
	st.local.v4.b32 	[%rd5+48], {%r356, %r355, %r354, %r353};
	mov.b32 	%r357, 151912461;
	mov.b32 	%r358, 251856136;
	mov.b32 	%r359, 101386759;
	mov.b32 	%r360, 17042434;
	st.local.v4.b32 	[%rd6], {%r360, %r359, %r358, %r357};
	mov.b32 	%r361, 101189891;
	mov.b32 	%r362, 168755205;
	mov.b32 	%r363, 17630980;
	mov.b32 	%r364, 201460494;
	st.local.v4.b32 	[%rd6+16], {%r364, %r363, %r362, %r361};
	mov.b32 	%r365, 234881798;
	mov.b32 	%r366, 84674831;
	mov.b32 	%r367, 134679818;
	mov.b32 	%r368, 184615428;
	st.local.v4.b32 	[%rd6+32], {%r368, %r367, %r366, %r365};
	mov.b32 	%r369, 50660362;
	mov.b32 	%r370, 150998790;
	mov.b32 	%r371, 218238465;
	mov.b32 	%r372, 118229003;
	st.local.v4.b32 	[%rd6+48], {%r372, %r371, %r370, %r369};
	mov.b32 	%r373, 184878862;
	mov.b32 	%r374, 67308800;
	mov.b32 	%r375, 134611465;
	mov.b32 	%r376, 252313868;
	st.local.v4.b32 	[%rd7], {%r376, %r375, %r374, %r373};
	mov.b32 	%r377, 134417152;
	mov.b32 	%r378, 235733254;
	mov.b32 	%r379, 84478983;
	mov.b32 	%r380, 33820426;
	st.local.v4.b32 	[%rd7+16], {%r380, %r379, %r378, %r377};
	mov.b32 	%r381, 101387521;
	mov.b32 	%r382, 168034311;
	mov.b32 	%r383, 51120130;
	mov.b32 	%r384, 84872713;
	st.local.v4.b32 	[%rd7+32], {%r384, %r383, %r382, %r381};
	mov.b32 	%r385, 218628102;
	mov.b32 	%r386, 117509643;
	mov.b32 	%r387, 168756489;
	mov.b32 	%r388, 201458436;
	st.local.v4.b32 	[%rd7+48], {%r388, %r387, %r386, %r385};
	mov.b32 	%r389, 17172997;
	mov.b32 	%r390, 118033411;
	mov.b32 	%r391, 218628111;
	mov.b32 	%r392, 235014916;
	st.local.v4.b32 	[%rd8], {%r392, %r391, %r390, %r389};
	mov.b32 	%r393, 101191426;
	mov.b32 	%r394, 201655054;
	mov.b32 	%r395, 167840004;
	mov.b32 	%r396, 118161421;
	st.local.v4.b32 	[%rd8+16], {%r396, %r395, %r394, %r393};
	mov.b32 	%r397, 34145536;
	mov.b32 	%r398, 134614794;
	mov.b32 	%r399, 235340556;
	mov.b32 	%r400, 218825729;
	st.local.v4.b32 	[%rd8+32], {%r400, %r399, %r398, %r397};
	mov.b32 	%r401, 201523726;
	mov.b32 	%r402, 251659529;
	mov.b32 	%r403, 118096897;
	mov.b32 	%r404, 135072518;
	st.local.v4.b32 	[%rd8+48], {%r404, %r403, %r402, %r401};
	mov.b32 	%r405, 118226949;
	mov.b32 	%r406, 235079946;
	mov.b32 	%r407, 17501958;
	mov.b32 	%r408, 67633677;
	st.local.v4.b32 	[%rd9], {%r408, %r407, %r406, %r405};
	mov.b32 	%r409, 34147840;
	mov.b32 	%r410, 184943884;
	mov.b32 	%r411, 67568394;
	mov.b32 	%r412, 135073537;
	st.local.v4.b32 	[%rd9+16], {%r412, %r411, %r410, %r409};
	mov.b32 	%r413, 134546191;
	mov.b32 	%r414, 218760704;
	mov.b32 	%r415, 34475017;
	mov.b32 	%r416, 17042183;
	st.local.v4.b32 	[%rd9+32], {%r416, %r415, %r414, %r413};
	mov.b32 	%r417, 184943875;
	mov.b32 	%r418, 592911;
	mov.b32 	%r419, 218630660;
	mov.b32 	%r420, 118358274;
	st.local.v4.b32 	[%rd9+48], {%r420, %r419, %r418, %r417};
	shf.l.wrap.b32 	%r421, %r26, %r26, 31;
	and.b32  	%r422, %r421, -67108864;
	shr.u32 	%r423, %r26, 3;
	and.b32  	%r424, %r423, 65011712;
	or.b32  	%r425, %r422, %r424;
	and.b32  	%r426, %r423, 1048576;
	shr.u32 	%r427, %r26, 5;
	and.b32  	%r428, %r427, 1015808;
	or.b32  	%r429, %r426, %r428;
	or.b32  	%r430, %r429, %r425;
	and.b32  	%r431, %r427, 16384;
	shr.u32 	%r432, %r26, 7;
	and.b32  	%r433, %r432, 16128;
	or.b32  	%r434, %r431, %r433;
	or.b32  	%r435, %r434, %r430;
	shl.b32 	%r436, %r26, 15;
	and.b32  	%r437, %r436, -67108864;
	shl.b32 	%r438, %r26, 13;
	and.b32  	%r439, %r438, 65011712;
	or.b32  	%r440, %r437, %r439;
	and.b32  	%r441, %r438, 1048576;
	shl.b32 	%r442, %r26, 11;
	and.b32  	%r443, %r442, 1015808;
	or.b32  	%r444, %r441, %r443;
	or.b32  	%r445, %r444, %r439;
	and.b32  	%r446, %r442, 16384;
	shf.l.wrap.b32 	%r447, %r26, %r26, 9;
	and.b32  	%r448, %r447, 16128;
	or.b32  	%r449, %r448, %r446;
	or.b32  	%r450, %r449, %r443;
	shr.u32 	%r451, %r425, 24;
	cvt.u16.u32 	%rs212, %r451;
	{ .reg .b16 tmp; mov.b32 {tmp, %rs213}, %r430; }
	shr.u32 	%r452, %r435, 8;
	cvt.u16.u32 	%rs214, %r452;
	shr.u32 	%r453, %r440, 24;
	cvt.u16.u32 	%rs215, %r453;
	{ .reg .b16 tmp; mov.b32 {tmp, %rs216}, %r445; }
	shr.u32 	%r454, %r450, 8;
	cvt.u16.u32 	%rs217, %r454;
	ld.local.v2.u8 	{%rs218, %rs219}, [%rd167+-4];
	xor.b16  	%rs220, %rs218, %rs212;
	xor.b16  	%rs221, %rs219, %rs213;
	ld.local.v2.u8 	{%rs222, %rs223}, [%rd167+-2];
	xor.b16  	%rs224, %rs222, %rs214;
	xor.b16  	%rs225, %rs223, %rs215;
	ld.local.v2.u8 	{%rs226, %rs227}, [%rd167];
	xor.b16  	%rs228, %rs226, %rs216;
	xor.b16  	%rs229, %rs227, %rs217;
	shr.u16 	%rs230, %rs220, 2;
	and.b16  	%rs231, %rs230, 32;
	shr.u16 	%rs232, %rs220, 3;
	and.b16  	%rs233, %rs232, 15;
	or.b16  	%rs234, %rs231, %rs233;
	shl.b16 	%rs235, %rs220, 2;
	and.b16  	%rs236, %rs235, 16;
	or.b16  	%rs237, %rs234, %rs236;
	cvt.u64.u16 	%rd66, %rs237;
	add.s64 	%rd67, %rd2, %rd66;
	ld.local.u8 	%r455, [%rd67];
	shl.b32 	%r456, %r455, 28;
	shl.b16 	%rs238, %rs220, 4;
	and.b16  	%rs239, %rs238, 32;
	shr.u16 	%rs240, %rs221, 4;
	and.b16  	%rs241, %rs240, 14;
	or.b16  	%rs242, %rs238, %rs241;
	shr.u16 	%rs243, %rs242, 1;
	and.b16  	%rs244, %rs243, 15;
	and.b16  	%rs245, %rs221, 16;
	or.b16  	%rs246, %rs245, %rs239;
	or.b16  	%rs247, %rs246, %rs244;
	cvt.u64.u16 	%rd68, %rs247;
	add.s64 	%rd69, %rd3, %rd68;
	ld.local.u8 	%r457, [%rd69];
	shl.b32 	%r458, %r457, 24;
	or.b32  	%r459, %r458, %r456;
	shl.b16 	%rs248, %rs221, 2;
	and.b16  	%rs249, %rs248, 32;
	shr.u16 	%rs250, %rs224, 6;
	and.b16  	%rs251, %rs250, 2;
	or.b16  	%rs252, %rs248, %rs251;
	shr.u16 	%rs253, %rs252, 1;
	and.b16  	%rs254, %rs253, 15;
	shr.u16 	%rs255, %rs224, 2;
	and.b16  	%rs256, %rs255, 16;
	or.b16  	%rs257, %rs256, %rs249;
	or.b16  	%rs258, %rs257, %rs254;
	cvt.u64.u16 	%rd70, %rs258;
	add.s64 	%rd71, %rd4, %rd70;
	ld.local.u8 	%r460, [%rd71];
	shl.b32 	%r461, %r460, 20;
	or.b32  	%r462, %r459, %r461;
	and.b16  	%rs259, %rs224, 32;
	shr.u16 	%rs260, %rs224, 1;
	and.b16  	%rs261, %rs260, 15;
	or.b16  	%rs262, %rs261, %rs259;
	shl.b16 	%rs263, %rs224, 4;
	and.b16  	%rs264, %rs263, 16;
	or.b16  	%rs265, %rs262, %rs264;
	cvt.u64.u16 	%rd72, %rs265;
	add.s64 	%rd73, %rd5, %rd72;
	ld.local.u8 	%r463, [%rd73];
	shl.b32 	%r464, %r463, 16;
	shr.u16 	%rs266, %rs225, 2;
	and.b16  	%rs267, %rs266, 32;
	shr.u16 	%rs268, %rs225, 3;
	and.b16  	%rs269, %rs268, 15;
	or.b16  	%rs270, %rs267, %rs269;
	shl.b16 	%rs271, %rs225, 2;
	and.b16  	%rs272, %rs271, 16;
	or.b16  	%rs273, %rs270, %rs272;
	cvt.u64.u16 	%rd74, %rs273;
	add.s64 	%rd75, %rd6, %rd74;
	ld.local.u8 	%rs274, [%rd75];
	mul.wide.u16 	%r465, %rs274, 4096;
	or.b32  	%r466, %r465, %r464;
	shl.b16 	%rs275, %rs225, 4;
	and.b16  	%rs276, %rs275, 32;
	shr.u16 	%rs277, %rs228, 4;
	and.b16  	%rs278, %rs277, 14;
	or.b16  	%rs279, %rs275, %rs278;
	shr.u16 	%rs280, %rs279, 1;
	and.b16  	%rs281, %rs280, 15;
	and.b16  	%rs282, %rs228, 16;
	or.b16  	%rs283, %rs282, %rs276;
	or.b16  	%rs284, %rs283, %rs281;
	cvt.u64.u16 	%rd76, %rs284;
	add.s64 	%rd77, %rd7, %rd76;
	ld.local.u8 	%rs285, [%rd77];
	mul.wide.u16 	%r467, %rs285, 256;
	or.b32  	%r468, %r467, %r462;
	or.b32  	%r469, %r468, %r466;
	shl.b16 	%rs286, %rs228, 2;
	and.b16  	%rs287, %rs286, 32;
	shr.u16 	%rs288, %rs229, 6;
	and.b16  	%rs289, %rs288, 2;
	or.b16  	%rs290, %rs286, %rs289;
	shr.u16 	%rs291, %rs290, 1;
	and.b16  	%rs292, %rs291, 15;
	shr.u16 	%rs293, %rs229, 2;
	and.b16  	%rs294, %rs293, 16;
	or.b16  	%rs295, %rs294, %rs287;
	or.b16  	%rs296, %rs295, %rs292;
	cvt.u64.u16 	%rd78, %rs296;
	add.s64 	%rd79, %rd8, %rd78;
	ld.local.u8 	%rs297, [%rd79];
	mul.wide.u16 	%r470, %rs297, 16;
	and.b16  	%rs298, %rs229, 32;
	shr.u16 	%rs299, %rs229, 1;
	and.b16  	%rs300, %rs299, 15;
	or.b16  	%rs301, %rs300, %rs298;
	shl.b16 	%rs302, %rs229, 4;
	and.b16  	%rs303, %rs302, 16;
	or.b16  	%rs304, %rs301, %rs303;
	cvt.u64.u16 	%rd80, %rs304;
	add.s64 	%rd81, %rd9, %rd80;
	ld.local.u8 	%r471, [%rd81];
	or.b32  	%r472, %r470, %r471;
	or.b32  	%r473, %r472, %r469;
	shl.b32 	%r474, %r466, 15;
	and.b32  	%r475, %r474, -2147483648;
	shl.b32 	%r476, %r462, 5;
	and.b32  	%r477, %r476, 1073741824;
	shl.b32 	%r478, %r469, 17;
	and.b32  	%r479, %r478, 536870912;
	shl.b32 	%r480, %r473, 17;
	and.b32  	%r481, %r480, 268435456;
	shl.b32 	%r482, %r473, 24;
	and.b32  	%r483, %r482, 134217728;
	shl.b32 	%r484, %r469, 6;
	and.b32  	%r485, %r484, 67108864;
	shl.b32 	%r486, %r473, 21;
	and.b32  	%r487, %r486, 33554432;
	shl.b32 	%r488, %r469, 9;
	and.b32  	%r489, %r488, 16777216;
	shr.u32 	%r490, %r459, 8;
	shl.b32 	%r491, %r469, 5;
	and.b32  	%r492, %r491, 4194304;
	shl.b32 	%r493, %r473, 12;
	and.b32  	%r494, %r493, 2097152;
	shl.b32 	%r495, %r473, 14;
	and.b32  	%r496, %r495, 1048576;
	shr.u32 	%r497, %r462, 8;
	and.b32  	%r498, %r497, 524288;
	shl.b32 	%r499, %r469, 4;
	and.b32  	%r500, %r499, 262144;
	shl.b32 	%r501, %r473, 16;
	and.b32  	%r502, %r501, 131072;
	shr.u32 	%r503, %r469, 6;
	shr.u32 	%r504, %r459, 15;
	or.b32  	%r505, %r504, %r490;
	shr.u32 	%r506, %r462, 10;
	and.b32  	%r507, %r506, 16384;
	shl.b32 	%r508, %r473, 5;
	and.b32  	%r509, %r508, 8192;
	shl.b32 	%r510, %r473, 11;
	and.b32  	%r511, %r510, 2048;
	and.b32  	%r512, %r508, 1024;
	shr.u32 	%r513, %r459, 20;
	and.b32  	%r514, %r513, 512;
	shr.u32 	%r515, %r469, 15;
	and.b32  	%r516, %r515, 256;
	and.b32  	%r517, %r503, 128;
	shr.u32 	%r518, %r469, 13;
	and.b32  	%r519, %r518, 64;
	shl.b32 	%r520, %r473, 3;
	and.b32  	%r521, %r520, 32;
	shr.u32 	%r522, %r462, 22;
	and.b32  	%r523, %r522, 16;
	shr.u32 	%r524, %r473, 7;
	shr.u32 	%r525, %r469, 19;
	and.b32  	%r526, %r525, 4;
	shr.u32 	%r527, %r459, 27;
	and.b32  	%r528, %r527, 2;
	and.b32  	%r529, %r505, 8421376;
	or.b32  	%r530, %r529, %r514;
	or.b32  	%r531, %r530, %r528;
	or.b32  	%r532, %r531, %r477;
	or.b32  	%r533, %r532, %r498;
	or.b32  	%r534, %r533, %r507;
	or.b32  	%r535, %r534, %r523;
	or.b32  	%r536, %r535, %r475;
	or.b32  	%r537, %r536, %r479;
	or.b32  	%r538, %r537, %r485;
	or.b32  	%r539, %r538, %r489;
	or.b32  	%r540, %r539, %r492;
	or.b32  	%r541, %r540, %r500;
	and.b32  	%r542, %r503, 69632;
	or.b32  	%r543, %r541, %r542;
	or.b32  	%r544, %r543, %r516;
	or.b32  	%r545, %r544, %r517;
	or.b32  	%r546, %r545, %r519;
	or.b32  	%r547, %r546, %r526;
	or.b32  	%r548, %r547, %r481;
	or.b32  	%r549, %r548, %r483;
	or.b32  	%r550, %r549, %r487;
	or.b32  	%r551, %r550, %r494;
	or.b32  	%r552, %r551, %r496;
	or.b32  	%r553, %r552, %r502;
	or.b32  	%r554, %r553, %r509;
	or.b32  	%r555, %r554, %r511;
	or.b32  	%r556, %r555, %r512;
	or.b32  	%r557, %r556, %r521;
	and.b32  	%r558, %r524, 9;
	or.b32  	%r559, %r557, %r558;
	xor.b32  	%r1811, %r559, %r1806;
	add.s32 	%r1804, %r1804, 1;
	add.s64 	%rd167, %rd167, 6;
	setp.ne.s32 	%p10, %r1804, 15;
	mov.u32 	%r1806, %r26;
	@%p10 bra 	$L__BB1_18;
	mov.b32 	%r563, 117442821;
	mov.b32 	%r564, 201722371;
	mov.b32 	%r565, 134942466;
	mov.b32 	%r566, 17630222;
	st.local.v4.b32 	[%rd2], {%r566, %r565, %r564, %r563};
	mov.b32 	%r567, 134415625;
	mov.b32 	%r568, 185337354;
	mov.b32 	%r569, 17629710;
	mov.b32 	%r570, 67571456;
	st.local.v4.b32 	[%rd2+16], {%r570, %r569, %r568, %r567};
	mov.b32 	%r571, 330243;
	mov.b32 	%r572, 118033423;
	mov.b32 	%r573, 184681997;
	mov.b32 	%r574, 135135492;
	st.local.v4.b32 	[%rd2+32], {%r574, %r573, %r572, %r571};
	mov.b32 	%r575, 218497034;
	mov.b32 	%r576, 235080453;
	mov.b32 	%r577, 117508356;
	mov.b32 	%r578, 34081807;
	st.local.v4.b32 	[%rd2+48], {%r578, %r577, %r576, %r575};
	mov.b32 	%r579, 168099852;
	mov.b32 	%r580, 218236681;
	mov.b32 	%r581, 67308294;
	mov.b32 	%r582, 235405583;
	st.local.v4.b32 	[%rd3], {%r582, %r581, %r580, %r579};
	mov.b32 	%r583, 84609286;
	mov.b32 	%r584, 167837708;
	mov.b32 	%r585, 235405839;
	mov.b32 	%r586, 117705987;
	st.local.v4.b32 	[%rd3+16], {%r586, %r585, %r584, %r583};
	mov.b32 	%r587, 251790089;
	mov.b32 	%r588, 101451781;
	mov.b32 	%r589, 17630218;
	mov.b32 	%r590, 185011712;
	st.local.v4.b32 	[%rd3+32], {%r590, %r589, %r588, %r587};
	mov.b32 	%r591, 151913728;
	mov.b32 	%r592, 201786891;
	mov.b32 	%r593, 33820419;
	mov.b32 	%r594, 17434637;
	st.local.v4.b32 	[%rd3+48], {%r594, %r593, %r592, %r591};
	mov.b32 	%r595, 134349835;
	mov.b32 	%r596, 118230273;
	mov.b32 	%r597, 84869894;
	mov.b32 	%r598, 235470858;
	st.local.v4.b32 	[%rd4], {%r598, %r597, %r596, %r595};
	mov.b32 	%r599, 17763084;
	mov.b32 	%r600, 235210754;
	mov.b32 	%r601, 168166403;
	mov.b32 	%r602, 150996749;
	st.local.v4.b32 	[%rd4+16], {%r602, %r601, %r600, %r599};
	mov.b32 	%r603, 118360581;
	mov.b32 	%r604, 201457931;
	mov.b32 	%r605, 200456;
	mov.b32 	%r606, 151258637;
	st.local.v4.b32 	[%rd4+32], {%r606, %r605, %r604, %r603};
	mov.b32 	%r607, 201458955;
	mov.b32 	%r608, 51252996;
	mov.b32 	%r609, 117967110;
	mov.b32 	%r610, 854529;
	st.local.v4.b32 	[%rd4+48], {%r610, %r609, %r608, %r607};
	mov.b32 	%r611, 251923467;
	mov.b32 	%r612, 84410881;
	mov.b32 	%r613, 168363520;
	mov.b32 	%r614, 51252487;
	st.local.v4.b32 	[%rd5], {%r614, %r613, %r612, %r611};
	mov.b32 	%r615, 151915009;
	mov.b32 	%r616, 201459460;
	mov.b32 	%r617, 50335494;
	mov.b32 	%r618, 84609037;
	st.local.v4.b32 	[%rd5+16], {%r618, %r617, %r616, %r615};
	mov.b32 	%r619, 67633669;
	mov.b32 	%r620, 235077903;
	mov.b32 	%r621, 218565388;
	mov.b32 	%r622, 591370;
	st.local.v4.b32 	[%rd5+32], {%r622, %r621, %r620, %r619};
	mov.b32 	%r623, 235013900;
	mov.b32 	%r624, 184878089;
	mov.b32 	%r625, 135069962;
	mov.b32 	%r626, 100667139;
	st.local.v4.b32 	[%rd5+48], {%r626, %r625, %r624, %r623};
	mov.b32 	%r627, 151912461;
	mov.b32 	%r628, 251856136;
	mov.b32 	%r629, 101386759;
	mov.b32 	%r630, 17042434;
	st.local.v4.b32 	[%rd6], {%r630, %r629, %r628, %r627};
	mov.b32 	%r631, 101189891;
	mov.b32 	%r632, 168755205;
	mov.b32 	%r633, 17630980;
	mov.b32 	%r634, 201460494;
	st.local.v4.b32 	[%rd6+16], {%r634, %r633, %r632, %r631};
	mov.b32 	%r635, 234881798;
	mov.b32 	%r636, 84674831;
	mov.b32 	%r637, 134679818;
	mov.b32 	%r638, 184615428;
	st.local.v4.b32 	[%rd6+32], {%r638, %r637, %r636, %r635};
	mov.b32 	%r639, 50660362;
	mov.b32 	%r640, 150998790;
	mov.b32 	%r641, 218238465;
	mov.b32 	%r642, 118229003;
	st.local.v4.b32 	[%rd6+48], {%r642, %r641, %r640, %r639};
	mov.b32 	%r643, 184878862;
	mov.b32 	%r644, 67308800;
	mov.b32 	%r645, 134611465;
	mov.b32 	%r646, 252313868;
	st.local.v4.b32 	[%rd7], {%r646, %r645, %r644, %r643};
	mov.b32 	%r647, 134417152;
	mov.b32 	%r648, 235733254;
	mov.b32 	%r649, 84478983;
	mov.b32 	%r650, 33820426;
	st.local.v4.b32 	[%rd7+16], {%r650, %r649, %r648, %r647};
	mov.b32 	%r651, 101387521;
	mov.b32 	%r652, 168034311;
	mov.b32 	%r653, 51120130;
	mov.b32 	%r654, 84872713;
	st.local.v4.b32 	[%rd7+32], {%r654, %r653, %r652, %r651};
	mov.b32 	%r655, 218628102;
	mov.b32 	%r656, 117509643;
	mov.b32 	%r657, 168756489;
	mov.b32 	%r658, 201458436;
	st.local.v4.b32 	[%rd7+48], {%r658, %r657, %r656, %r655};
	mov.b32 	%r659, 17172997;
	mov.b32 	%r660, 118033411;
	mov.b32 	%r661, 218628111;
	mov.b32 	%r662, 235014916;
	st.local.v4.b32 	[%rd8], {%r662, %r661, %r660, %r659};
	mov.b32 	%r663, 101191426;
	mov.b32 	%r664, 201655054;
	mov.b32 	%r665, 167840004;
	mov.b32 	%r666, 118161421;
	st.local.v4.b32 	[%rd8+16], {%r666, %r665, %r664, %r663};
	mov.b32 	%r667, 34145536;
	mov.b32 	%r668, 134614794;
	mov.b32 	%r669, 235340556;
	mov.b32 	%r670, 218825729;
	st.local.v4.b32 	[%rd8+32], {%r670, %r669, %r668, %r667};
	mov.b32 	%r671, 201523726;
	mov.b32 	%r672, 251659529;
	mov.b32 	%r673, 118096897;
	mov.b32 	%r674, 135072518;
	st.local.v4.b32 	[%rd8+48], {%r674, %r673, %r672, %r671};
	mov.b32 	%r675, 118226949;
	mov.b32 	%r676, 235079946;
	mov.b32 	%r677, 17501958;
	mov.b32 	%r678, 67633677;
	st.local.v4.b32 	[%rd9], {%r678, %r677, %r676, %r675};
	mov.b32 	%r679, 34147840;
	mov.b32 	%r680, 184943884;
	mov.b32 	%r681, 67568394;
	mov.b32 	%r682, 135073537;
	st.local.v4.b32 	[%rd9+16], {%r682, %r681, %r680, %r679};
	mov.b32 	%r683, 134546191;
	mov.b32 	%r684, 218760704;
	mov.b32 	%r685, 34475017;
	mov.b32 	%r686, 17042183;
	st.local.v4.b32 	[%rd9+32], {%r686, %r685, %r684, %r683};
	mov.b32 	%r687, 184943875;
	mov.b32 	%r688, 592911;
	mov.b32 	%r689, 218630660;
	mov.b32 	%r690, 118358274;
	st.local.v4.b32 	[%rd9+48], {%r690, %r689, %r688, %r687};
	shr.u32 	%r691, %r1811, 1;
	shf.l.wrap.b32 	%r692, %r1811, %r1811, 31;
	and.b32  	%r693, %r692, -67108864;
	shr.u32 	%r694, %r1811, 3;
	and.b32  	%r695, %r694, 65011712;
	or.b32  	%r696, %r693, %r695;
	and.b32  	%r697, %r694, 1048576;
	shr.u32 	%r698, %r1811, 5;
	and.b32  	%r699, %r698, 1015808;
	or.b32  	%r700, %r697, %r699;
	or.b32  	%r701, %r700, %r696;
	and.b32  	%r702, %r698, 16384;
	shr.u32 	%r703, %r1811, 7;
	and.b32  	%r704, %r703, 16128;
	or.b32  	%r705, %r702, %r704;
	or.b32  	%r706, %r705, %r701;
	shl.b32 	%r707, %r1811, 15;
	and.b32  	%r708, %r707, -67108864;
	shl.b32 	%r709, %r1811, 13;
	and.b32  	%r710, %r709, 65011712;
	or.b32  	%r711, %r708, %r710;
	and.b32  	%r712, %r709, 1048576;
	shl.b32 	%r713, %r1811, 11;
	and.b32  	%r714, %r713, 1015808;
	or.b32  	%r715, %r712, %r714;
	or.b32  	%r716, %r715, %r710;
	and.b32  	%r717, %r713, 16384;
	shl.b32 	%r718, %r1811, 9;
	shr.u32 	%r719, %r1811, 23;
	and.b32  	%r720, %r718, 15872;
	or.b32  	%r721, %r720, %r717;
	or.b32  	%r722, %r721, %r719;
	or.b32  	%r723, %r722, %r714;
	shr.u32 	%r724, %r696, 24;
	cvt.u16.u32 	%rs305, %r724;
	{ .reg .b16 tmp; mov.b32 {tmp, %rs306}, %r701; }
	shr.u32 	%r725, %r706, 8;
	shr.u32 	%r726, %r711, 24;
	shr.u32 	%r727, %r716, 16;
	shr.u32 	%r728, %r723, 8;
	ld.local.v2.u8 	{%rs307, %rs308}, [%rd11+90];
	xor.b16  	%rs309, %rs307, %rs305;
	xor.b16  	%rs310, %rs308, %rs306;
	ld.local.u32 	%r729, [%rd11+92];
	bfe.u32 	%r730, %r729, 0, 8;
	bfe.u32 	%r731, %r729, 8, 8;
	bfe.u32 	%r732, %r729, 16, 8;
	bfe.u32 	%r733, %r729, 24, 8;
	xor.b32  	%r734, %r730, %r725;
	cvt.u16.u32 	%rs311, %r734;
	xor.b32  	%r735, %r731, %r726;
	cvt.u16.u32 	%rs312, %r735;
	xor.b32  	%r736, %r732, %r727;
	cvt.u16.u32 	%rs313, %r736;
	xor.b32  	%r737, %r733, %r728;
	cvt.u16.u32 	%rs314, %r737;
	shr.u16 	%rs315, %rs309, 2;
	and.b16  	%rs316, %rs315, 32;
	shr.u16 	%rs317, %rs309, 3;
	and.b16  	%rs318, %rs317, 15;
	or.b16  	%rs319, %rs316, %rs318;
	shl.b16 	%rs320, %rs309, 2;
	and.b16  	%rs321, %rs320, 16;
	or.b16  	%rs322, %rs319, %rs321;
	cvt.u64.u16 	%rd82, %rs322;
	add.s64 	%rd83, %rd2, %rd82;
	ld.local.u8 	%r738, [%rd83];
	shl.b32 	%r739, %r738, 28;
	shl.b16 	%rs323, %rs309, 4;
	and.b16  	%rs324, %rs323, 32;
	shr.u16 	%rs325, %rs310, 4;
	and.b16  	%rs326, %rs325, 14;
	or.b16  	%rs327, %rs323, %rs326;
	shr.u16 	%rs328, %rs327, 1;
	and.b16  	%rs329, %rs328, 15;
	and.b16  	%rs330, %rs310, 16;
	or.b16  	%rs331, %rs330, %rs324;
	or.b16  	%rs332, %rs331, %rs329;
	cvt.u64.u16 	%rd84, %rs332;
	add.s64 	%rd85, %rd3, %rd84;
	ld.local.u8 	%r740, [%rd85];
	shl.b32 	%r741, %r740, 24;
	or.b32  	%r742, %r741, %r739;
	shl.b16 	%rs333, %rs310, 2;
	and.b16  	%rs334, %rs333, 32;
	shr.u16 	%rs335, %rs311, 6;
	and.b16  	%rs336, %rs335, 2;
	or.b16  	%rs337, %rs333, %rs336;
	shr.u16 	%rs338, %rs337, 1;
	and.b16  	%rs339, %rs338, 15;
	shr.u16 	%rs340, %rs311, 2;
	and.b16  	%rs341, %rs340, 16;
	or.b16  	%rs342, %rs341, %rs334;
	or.b16  	%rs343, %rs342, %rs339;
	cvt.u64.u16 	%rd86, %rs343;
	add.s64 	%rd87, %rd4, %rd86;
	ld.local.u8 	%r743, [%rd87];
	shl.b32 	%r744, %r743, 20;
	or.b32  	%r745, %r742, %r744;
	and.b16  	%rs344, %rs311, 32;
	shr.u16 	%rs345, %rs311, 1;
	and.b16  	%rs346, %rs345, 15;
	or.b16  	%rs347, %rs346, %rs344;
	shl.b16 	%rs348, %rs311, 4;
	and.b16  	%rs349, %rs348, 16;
	or.b16  	%rs350, %rs347, %rs349;
	cvt.u64.u16 	%rd88, %rs350;
	add.s64 	%rd89, %rd5, %rd88;
	ld.local.u8 	%r746, [%rd89];
	shl.b32 	%r747, %r746, 16;
	shr.u16 	%rs351, %rs312, 2;
	and.b16  	%rs352, %rs351, 32;
	shr.u16 	%rs353, %rs312, 3;
	and.b16  	%rs354, %rs353, 15;
	or.b16  	%rs355, %rs352, %rs354;
	shl.b16 	%rs356, %rs312, 2;
	and.b16  	%rs357, %rs356, 16;
	or.b16  	%rs358, %rs355, %rs357;
	cvt.u64.u16 	%rd90, %rs358;
	add.s64 	%rd91, %rd6, %rd90;
	ld.local.u8 	%rs359, [%rd91];
	mul.wide.u16 	%r748, %rs359, 4096;
	or.b32  	%r749, %r748, %r747;
	shl.b16 	%rs360, %rs312, 4;
	and.b16  	%rs361, %rs360, 32;
	shr.u16 	%rs362, %rs313, 4;
	and.b16  	%rs363, %rs362, 14;
	or.b16  	%rs364, %rs360, %rs363;
	shr.u16 	%rs365, %rs364, 1;
	and.b16  	%rs366, %rs365, 15;
	and.b16  	%rs367, %rs313, 16;
	or.b16  	%rs368, %rs367, %rs361;
	or.b16  	%rs369, %rs368, %rs366;
	cvt.u64.u16 	%rd92, %rs369;
	add.s64 	%rd93, %rd7, %rd92;
	ld.local.u8 	%rs370, [%rd93];
	mul.wide.u16 	%r750, %rs370, 256;
	or.b32  	%r751, %r750, %r745;
	or.b32  	%r752, %r751, %r749;
	shl.b16 	%rs371, %rs313, 2;
	and.b16  	%rs372, %rs371, 32;
	shr.u16 	%rs373, %rs314, 6;
	and.b16  	%rs374, %rs373, 2;
	or.b16  	%rs375, %rs371, %rs374;
	shr.u16 	%rs376, %rs375, 1;
	and.b16  	%rs377, %rs376, 15;
	shr.u16 	%rs378, %rs314, 2;
	and.b16  	%rs379, %rs378, 16;
	or.b16  	%rs380, %rs379, %rs372;
	or.b16  	%rs381, %rs380, %rs377;
	cvt.u64.u16 	%rd94, %rs381;
	add.s64 	%rd95, %rd8, %rd94;
	ld.local.u8 	%rs382, [%rd95];
	mul.wide.u16 	%r753, %rs382, 16;
	and.b16  	%rs383, %rs314, 32;
	shr.u16 	%rs384, %rs314, 1;
	and.b16  	%rs385, %rs384, 15;
	or.b16  	%rs386, %rs385, %rs383;
	shl.b16 	%rs387, %rs314, 4;
	and.b16  	%rs388, %rs387, 16;
	or.b16  	%rs389, %rs386, %rs388;
	cvt.u64.u16 	%rd96, %rs389;
	add.s64 	%rd97, %rd9, %rd96;
	ld.local.u8 	%r754, [%rd97];
	or.b32  	%r755, %r753, %r754;
	or.b32  	%r756, %r755, %r752;
	shl.b32 	%r757, %r749, 15;
	and.b32  	%r758, %r757, -2147483648;
	shl.b32 	%r759, %r745, 5;
	and.b32  	%r760, %r759, 1073741824;
	shl.b32 	%r761, %r752, 17;
	and.b32  	%r762, %r761, 536870912;
	shl.b32 	%r763, %r756, 17;
	and.b32  	%r764, %r763, 268435456;
	shl.b32 	%r765, %r756, 24;
	and.b32  	%r766, %r765, 134217728;
	shl.b32 	%r767, %r752, 6;
	and.b32  	%r768, %r767, 67108864;
	shl.b32 	%r769, %r756, 21;
	and.b32  	%r770, %r769, 33554432;
	shl.b32 	%r771, %r752, 9;
	and.b32  	%r772, %r771, 16777216;
	shr.u32 	%r773, %r742, 8;
	shl.b32 	%r774, %r752, 5;
	and.b32  	%r775, %r774, 4194304;
	shl.b32 	%r776, %r756, 12;
	and.b32  	%r777, %r776, 2097152;
	shl.b32 	%r778, %r756, 14;
	and.b32  	%r779, %r778, 1048576;
	shr.u32 	%r780, %r745, 8;
	and.b32  	%r781, %r780, 524288;
	shl.b32 	%r782, %r752, 4;
	and.b32  	%r783, %r782, 262144;
	shl.b32 	%r784, %r756, 16;
	and.b32  	%r785, %r784, 131072;
	shr.u32 	%r786, %r752, 6;
	shr.u32 	%r787, %r742, 15;
	or.b32  	%r788, %r787, %r773;
	shr.u32 	%r789, %r745, 10;
	and.b32  	%r790, %r789, 16384;
	shl.b32 	%r791, %r756, 5;
	and.b32  	%r792, %r791, 8192;
	shl.b32 	%r793, %r756, 11;
	and.b32  	%r794, %r793, 2048;
	and.b32  	%r795, %r791, 1024;
	shr.u32 	%r796, %r742, 20;
	and.b32  	%r797, %r796, 512;
	shr.u32 	%r798, %r752, 15;
	and.b32  	%r799, %r798, 256;
	and.b32  	%r800, %r786, 128;
	shr.u32 	%r801, %r752, 13;
	and.b32  	%r802, %r801, 64;
	shl.b32 	%r803, %r756, 3;
	and.b32  	%r804, %r803, 32;
	shr.u32 	%r805, %r745, 22;
	and.b32  	%r806, %r805, 16;
	shr.u32 	%r807, %r756, 7;
	shr.u32 	%r808, %r752, 19;
	and.b32  	%r809, %r808, 4;
	shr.u32 	%r810, %r742, 27;
	and.b32  	%r811, %r810, 2;
	and.b32  	%r812, %r788, 8421376;
	or.b32  	%r813, %r812, %r797;
	or.b32  	%r814, %r813, %r811;
	or.b32  	%r815, %r814, %r760;
	or.b32  	%r816, %r815, %r781;
	or.b32  	%r817, %r816, %r790;
	or.b32  	%r818, %r817, %r806;
	or.b32  	%r819, %r818, %r758;
	or.b32  	%r820, %r819, %r762;
	or.b32  	%r821, %r820, %r768;
	or.b32  	%r822, %r821, %r772;
	or.b32  	%r823, %r822, %r775;
	or.b32  	%r824, %r823, %r783;
	and.b32  	%r825, %r786, 69632;
	or.b32  	%r826, %r824, %r825;
	or.b32  	%r827, %r826, %r799;
	or.b32  	%r828, %r827, %r800;
	or.b32  	%r829, %r828, %r802;
	or.b32  	%r830, %r829, %r809;
	or.b32  	%r831, %r830, %r764;
	or.b32  	%r832, %r831, %r766;
	or.b32  	%r833, %r832, %r770;
	or.b32  	%r834, %r833, %r777;
	or.b32  	%r835, %r834, %r779;
	or.b32  	%r836, %r835, %r785;
	or.b32  	%r837, %r836, %r792;
	or.b32  	%r838, %r837, %r794;
	or.b32  	%r839, %r838, %r795;
	or.b32  	%r840, %r839, %r804;
	and.b32  	%r841, %r807, 9;
	or.b32  	%r842, %r840, %r841;
	xor.b32  	%r29, %r842, %r26;
	shr.u32 	%r843, %r1811, 17;
	and.b32  	%r844, %r843, 128;
	shr.u32 	%r845, %r29, 18;
	and.b32  	%r846, %r845, 64;
	shr.u32 	%r847, %r1811, 11;
	and.b32  	%r848, %r847, 32;
	shr.u32 	%r849, %r29, 12;
	and.b32  	%r850, %r849, 16;
	and.b32  	%r851, %r698, 8;
	shr.u32 	%r852, %r29, 6;
	and.b32  	%r853, %r852, 4;
	shl.b32 	%r854, %r1811, 1;
	and.b32  	%r855, %r854, 2;
	and.b32  	%r856, %r29, 1;
	or.b32  	%r857, %r844, %r848;
	or.b32  	%r858, %r857, %r851;
	or.b32  	%r859, %r858, %r855;
	or.b32  	%r860, %r859, %r846;
	or.b32  	%r861, %r860, %r856;
	or.b32  	%r862, %r850, %r853;
	or.b32  	%r30, %r862, %r861;
	shr.u32 	%r863, %r1811, 18;
	and.b32  	%r864, %r863, 128;
	shr.u32 	%r865, %r29, 19;
	and.b32  	%r866, %r865, 64;
	shr.u32 	%r867, %r1811, 12;
	and.b32  	%r868, %r867, 32;
	shr.u32 	%r869, %r29, 13;
	and.b32  	%r870, %r869, 16;
	shr.u32 	%r871, %r1811, 6;
	and.b32  	%r872, %r871, 8;
	shr.u32 	%r873, %r29, 7;
	and.b32  	%r874, %r873, 4;
	and.b32  	%r875, %r1811, 2;
	shr.u32 	%r876, %r29, 1;
	and.b32  	%r877, %r876, 1;
	or.b32  	%r878, %r864, %r868;
	or.b32  	%r879, %r878, %r870;
	or.b32  	%r880, %r879, %r875;
	or.b32  	%r881, %r866, %r872;
	or.b32  	%r882, %r881, %r880;
	or.b32  	%r883, %r874, %r877;
	or.b32  	%r31, %r883, %r882;
	shr.u32 	%r884, %r1811, 19;
	and.b32  	%r885, %r884, 128;
	shr.u32 	%r886, %r29, 20;
	and.b32  	%r887, %r886, 64;
	shr.u32 	%r888, %r1811, 13;
	and.b32  	%r889, %r888, 32;
	shr.u32 	%r890, %r29, 14;
	and.b32  	%r891, %r890, 16;
	and.b32  	%r892, %r703, 8;
	shr.u32 	%r893, %r29, 8;
	and.b32  	%r894, %r893, 4;
	and.b32  	%r895, %r691, 2;
	shr.u32 	%r896, %r29, 2;
	and.b32  	%r897, %r896, 1;
	or.b32  	%r898, %r885, %r889;
	or.b32  	%r899, %r898, %r892;
	or.b32  	%r900, %r899, %r887;
	or.b32  	%r901, %r900, %r891;
	or.b32  	%r902, %r901, %r895;
	or.b32  	%r903, %r894, %r897;
	or.b32  	%r32, %r903, %r902;
	shr.u32 	%r904, %r1811, 20;
	and.b32  	%r905, %r904, 128;
	shr.u32 	%r906, %r29, 21;
	and.b32  	%r907, %r906, 64;
	shr.u32 	%r908, %r1811, 14;
	and.b32  	%r909, %r908, 32;
	shr.u32 	%r910, %r29, 15;
	and.b32  	%r911, %r910, 16;
	shr.u32 	%r912, %r1811, 8;
	and.b32  	%r913, %r912, 8;
	shr.u32 	%r914, %r29, 9;
	and.b32  	%r915, %r914, 4;
	shr.u32 	%r916, %r1811, 2;
	and.b32  	%r917, %r916, 2;
	shr.u32 	%r918, %r29, 3;
	and.b32  	%r919, %r918, 1;
	or.b32  	%r920, %r905, %r909;
	or.b32  	%r921, %r920, %r913;
	or.b32  	%r922, %r921, %r907;
	or.b32  	%r923, %r922, %r911;
	or.b32  	%r924, %r923, %r917;
	or.b32  	%r925, %r915, %r919;
	or.b32  	%r33, %r925, %r924;
	shr.u32 	%r926, %r1811, 21;
	and.b32  	%r927, %r926, 128;
	shr.u32 	%r928, %r29, 22;
	and.b32  	%r929, %r928, 64;
	shr.u32 	%r930, %r1811, 15;
	and.b32  	%r931, %r930, 32;
	shr.u32 	%r932, %r29, 16;
	and.b32  	%r933, %r932, 16;
	shr.u32 	%r934, %r1811, 9;
	and.b32  	%r935, %r934, 8;
	shr.u32 	%r936, %r29, 10;
	and.b32  	%r937, %r936, 4;
	and.b32  	%r938, %r694, 2;
	shr.u32 	%r939, %r29, 4;
	and.b32  	%r940, %r939, 1;
	or.b32  	%r941, %r927, %r931;
	or.b32  	%r942, %r941, %r935;
	or.b32  	%r943, %r942, %r929;
	or.b32  	%r944, %r943, %r933;
	or.b32  	%r945, %r944, %r938;
	or.b32  	%r946, %r937, %r940;
	or.b32  	%r34, %r946, %r945;
	shr.u32 	%r947, %r1811, 22;
	and.b32  	%r948, %r947, 128;
	shr.u32 	%r949, %r29, 23;
	and.b32  	%r950, %r949, 64;
	shr.u32 	%r951, %r1811, 16;
	and.b32  	%r952, %r951, 32;
	shr.u32 	%r953, %r29, 17;
	and.b32  	%r954, %r953, 16;
	shr.u32 	%r955, %r1811, 10;
	and.b32  	%r956, %r955, 8;
	shr.u32 	%r957, %r29, 11;
	and.b32  	%r958, %r957, 4;
	shr.u32 	%r959, %r1811, 4;
	and.b32  	%r960, %r959, 2;
	shr.u32 	%r961, %r29, 5;
	and.b32  	%r962, %r961, 1;
	or.b32  	%r963, %r948, %r952;
	or.b32  	%r964, %r963, %r956;
	or.b32  	%r965, %r964, %r950;
	or.b32  	%r966, %r965, %r954;
	or.b32  	%r967, %r966, %r960;
	or.b32  	%r968, %r958, %r962;
	or.b32  	%r35, %r968, %r967;
	and.b32  	%r969, %r719, 128;
	shr.u32 	%r970, %r29, 24;
	and.b32  	%r971, %r970, 64;
	and.b32  	%r972, %r843, 32;
	and.b32  	%r973, %r845, 16;
	and.b32  	%r974, %r847, 8;
	and.b32  	%r975, %r849, 4;
	and.b32  	%r976, %r698, 2;
	and.b32  	%r977, %r852, 1;
	or.b32  	%r978, %r969, %r972;
	or.b32  	%r979, %r978, %r974;
	or.b32  	%r980, %r979, %r971;
	or.b32  	%r981, %r980, %r973;
	or.b32  	%r982, %r981, %r976;
	or.b32  	%r983, %r975, %r977;
	or.b32  	%r36, %r983, %r982;
	shr.u32 	%r984, %r1811, 24;
	and.b32  	%r985, %r984, 128;
	shr.u32 	%r986, %r29, 25;
	and.b32  	%r987, %r986, 64;
	and.b32  	%r988, %r863, 32;
	and.b32  	%r989, %r865, 16;
	and.b32  	%r990, %r867, 8;
	and.b32  	%r991, %r869, 4;
	and.b32  	%r992, %r871, 2;
	and.b32  	%r993, %r873, 1;
	or.b32  	%r994, %r985, %r988;
	or.b32  	%r995, %r994, %r990;
	or.b32  	%r996, %r995, %r987;
	or.b32  	%r997, %r996, %r989;
	or.b32  	%r998, %r997, %r992;
	or.b32  	%r999, %r991, %r993;
	or.b32  	%r37, %r999, %r998;
	mov.b32 	%r1000, 2;
	mov.b32 	%r1001, 1;
	st.local.v4.u32 	[%rd168], {%r1001, %r1001, %r1000, %r1000};
	st.local.v4.u32 	[%rd168+16], {%r1000, %r1000, %r1000, %r1000};
	st.local.v4.u32 	[%rd168+32], {%r1001, %r1000, %r1000, %r1000};
	st.local.v4.u32 	[%rd168+48], {%r1000, %r1000, %r1000, %r1001};
	add.s64 	%rd169, %rd11, 94;
	mov.b32 	%r1809, 0;
	mov.b32 	%r1808, -255022592;
	mov.b32 	%r1807, -1429409792;
$L__BB1_20:
	ld.local.u32 	%r1002, [%rd168];
	shl.b32 	%r1003, %r1808, %r1002;
	sub.s32 	%r1004, 28, %r1002;
	shr.u32 	%r1005, %r1808, %r1004;
	or.b32  	%r1006, %r1005, %r1003;
	and.b32  	%r1808, %r1006, -16;
	shl.b32 	%r1007, %r1807, %r1002;
	shr.u32 	%r1008, %r1807, %r1004;
	or.b32  	%r1009, %r1008, %r1007;
	and.b32  	%r1807, %r1009, -16;
	shr.u32 	%r1010, %r1006, 11;
	cvt.u16.u32 	%rs390, %r1010;
	and.b16  	%rs391, %rs390, -128;
	cvt.u16.u32 	%rs392, %r1006;
	shr.u16 	%rs393, %rs392, 9;
	and.b16  	%rs394, %rs393, 64;
	or.b16  	%rs395, %rs391, %rs394;
	{ .reg .b16 tmp; mov.b32 {tmp, %rs396}, %r1006; }
	and.b16  	%rs397, %rs396, 32;
	or.b16  	%rs398, %rs395, %rs397;
	shr.u16 	%rs399, %rs392, 4;
	and.b16  	%rs400, %rs399, 16;
	or.b16  	%rs401, %rs398, %rs400;
	shr.u32 	%r1011, %r1006, 28;
	cvt.u16.u32 	%rs402, %r1011;
	and.b16  	%rs403, %rs402, 8;
	or.b16  	%rs404, %rs401, %rs403;
	shr.u32 	%r1012, %r1006, 25;
	cvt.u16.u32 	%rs405, %r1012;
	and.b16  	%rs406, %rs405, 4;
	or.b16  	%rs407, %rs404, %rs406;
	and.b16  	%rs408, %rs402, 2;
	or.b16  	%rs409, %rs407, %rs408;
	and.b16  	%rs410, %rs399, 1;
	or.b16  	%rs411, %rs409, %rs410;
	shr.u32 	%r1013, %r1006, 10;
	cvt.u16.u32 	%rs412, %r1013;
	and.b16  	%rs413, %rs412, -128;
	shr.u32 	%r1014, %r1006, 20;
	cvt.u16.u32 	%rs414, %r1014;
	and.b16  	%rs415, %rs414, 64;
	or.b16  	%rs416, %rs413, %rs415;
	shr.u32 	%r1015, %r1006, 6;
	cvt.u16.u32 	%rs417, %r1015;
	and.b16  	%rs418, %rs417, 32;
	or.b16  	%rs419, %rs416, %rs418;
	shr.u32 	%r1016, %r1006, 18;
	cvt.u16.u32 	%rs420, %r1016;
	and.b16  	%rs421, %rs420, 16;
	or.b16  	%rs422, %rs419, %rs421;
	and.b16  	%rs423, %rs417, 8;
	or.b16  	%rs424, %rs422, %rs423;
	and.b16  	%rs425, %rs390, 4;
	or.b16  	%rs426, %rs424, %rs425;
	shr.u32 	%r1017, %r1006, 19;
	cvt.u16.u32 	%rs427, %r1017;
	and.b16  	%rs428, %rs427, 2;
	or.b16  	%rs429, %rs426, %rs428;
	and.b16  	%rs430, %rs402, 1;
	or.b16  	%rs431, %rs429, %rs430;
	st.local.v2.u8 	[%rd169+-4], {%rs411, %rs431};
	shl.b16 	%rs432, %rs392, 1;
	and.b16  	%rs433, %rs432, -128;
	and.b16  	%rs434, %rs420, 64;
	or.b16  	%rs435, %rs433, %rs434;
	and.b16  	%rs436, %rs390, 32;
	or.b16  	%rs437, %rs435, %rs436;
	shr.u32 	%r1018, %r1006, 21;
	cvt.u16.u32 	%rs438, %r1018;
	and.b16  	%rs439, %rs438, 16;
	or.b16  	%rs440, %rs437, %rs439;
	shr.u16 	%rs441, %rs392, 2;
	and.b16  	%rs442, %rs441, 8;
	or.b16  	%rs443, %rs440, %rs442;
	and.b16  	%rs444, %rs412, 4;
	or.b16  	%rs445, %rs443, %rs444;
	and.b16  	%rs446, %rs420, 2;
	or.b16  	%rs447, %rs445, %rs446;
	shr.u32 	%r1019, %r1006, 30;
	cvt.u16.u32 	%rs448, %r1019;
	and.b16  	%rs449, %rs448, 1;
	or.b16  	%rs450, %rs447, %rs449;
	shr.u32 	%r1020, %r1009, 12;
	cvt.u16.u32 	%rs451, %r1020;
	and.b16  	%rs452, %rs451, -128;
	shr.u32 	%r1021, %r1009, 2;
	cvt.u16.u32 	%rs453, %r1021;
	and.b16  	%rs454, %rs453, 64;
	or.b16  	%rs455, %rs452, %rs454;
	shr.u32 	%r1022, %r1009, 24;
	cvt.u16.u32 	%rs456, %r1022;
	and.b16  	%rs457, %rs456, 32;
	or.b16  	%rs458, %rs455, %rs457;
	shr.u32 	%r1023, %r1009, 19;
	cvt.u16.u32 	%rs459, %r1023;
	and.b16  	%rs460, %rs459, 16;
	or.b16  	%rs461, %rs458, %rs460;
	cvt.u16.u32 	%rs462, %r1009;
	shr.u16 	%rs463, %rs462, 10;
	and.b16  	%rs464, %rs463, 8;
	or.b16  	%rs465, %rs461, %rs464;
	shr.u16 	%rs466, %rs462, 3;
	and.b16  	%rs467, %rs466, 4;
	or.b16  	%rs468, %rs465, %rs467;
	shr.u32 	%r1024, %r1009, 29;
	cvt.u16.u32 	%rs469, %r1024;
	and.b16  	%rs470, %rs469, 2;
	or.b16  	%rs471, %rs468, %rs470;
	shr.u32 	%r1025, %r1009, 20;
	cvt.u16.u32 	%rs472, %r1025;
	and.b16  	%rs473, %rs472, 1;
	or.b16  	%rs474, %rs471, %rs473;
	st.local.v2.u8 	[%rd169+-2], {%rs450, %rs474};
	and.b16  	%rs475, %rs453, -128;
	shr.u32 	%r1026, %r1009, 9;
	cvt.u16.u32 	%rs476, %r1026;
	and.b16  	%rs477, %rs476, 64;
	or.b16  	%rs478, %rs475, %rs477;
	shr.u32 	%r1027, %r1009, 22;
	cvt.u16.u32 	%rs479, %r1027;
	and.b16  	%rs480, %rs479, 32;
	or.b16  	%rs481, %rs478, %rs480;
	shr.u16 	%rs482, %rs462, 8;
	and.b16  	%rs483, %rs482, 16;
	or.b16  	%rs484, %rs481, %rs483;
	shr.u32 	%r1028, %r1009, 13;
	cvt.u16.u32 	%rs485, %r1028;
	and.b16  	%rs486, %rs485, 8;
	or.b16  	%rs487, %rs484, %rs486;
	and.b16  	%rs488, %rs476, 4;
	or.b16  	%rs489, %rs487, %rs488;
	and.b16  	%rs490, %rs472, 2;
	or.b16  	%rs491, %rs489, %rs490;
	shr.u16 	%rs492, %rs462, 4;
	and.b16  	%rs493, %rs492, 1;
	or.b16  	%rs494, %rs491, %rs493;
	and.b16  	%rs495, %rs459, 8064;
	shr.u16 	%rs496, %rs462, 1;
	and.b16  	%rs497, %rs496, 64;
	or.b16  	%rs498, %rs495, %rs497;
	and.b16  	%rs499, %rs476, 32;
	or.b16  	%rs500, %rs498, %rs499;
	shr.u32 	%r1029, %r1009, 14;
	cvt.u16.u32 	%rs501, %r1029;
	and.b16  	%rs502, %rs501, 16;
	or.b16  	%rs503, %rs500, %rs502;
	shr.u16 	%rs504, %rs462, 7;
	and.b16  	%rs505, %rs504, 8;
	or.b16  	%rs506, %rs503, %rs505;
	and.b16  	%rs507, %rs479, 4;
	or.b16  	%rs508, %rs506, %rs507;
	shr.u32 	%r1030, %r1009, 30;
	cvt.u16.u32 	%rs509, %r1030;
	and.b16  	%rs510, %rs509, 2;
	or.b16  	%rs511, %rs508, %rs510;
	shr.u32 	%r1031, %r1009, 28;
	cvt.u16.u32 	%rs512, %r1031;
	and.b16  	%rs513, %rs512, 1;
	or.b16  	%rs514, %rs511, %rs513;
	st.local.v2.u8 	[%rd169], {%rs494, %rs514};
	add.s32 	%r1809, %r1809, 1;
	add.s64 	%rd169, %rd169, -6;
	add.s64 	%rd168, %rd168, 4;
	setp.ne.s32 	%p11, %r1809, 16;
	@%p11 bra 	$L__BB1_20;
	add.s64 	%rd170, %rd11, 4;
	and.b32  	%r1033, %r29, -131072;
	shl.b32 	%r1034, %r30, 12;
	and.b32  	%r1035, %r1034, 65536;
	or.b32  	%r1036, %r1033, %r1035;
	shl.b32 	%r1037, %r37, 13;
	and.b32  	%r1038, %r1037, 32768;
	or.b32  	%r1039, %r1036, %r1038;
	shl.b32 	%r1040, %r36, 12;
	and.b32  	%r1041, %r1040, 16384;
	or.b32  	%r1042, %r1039, %r1041;
	shl.b32 	%r1043, %r35, 11;
	and.b32  	%r1044, %r1043, 8192;
	or.b32  	%r1045, %r1042, %r1044;
	shl.b32 	%r1046, %r34, 10;
	and.b32  	%r1047, %r1046, 4096;
	or.b32  	%r1048, %r1045, %r1047;
	shl.b32 	%r1049, %r33, 9;
	and.b32  	%r1050, %r1049, 2048;
	or.b32  	%r1051, %r1048, %r1050;
	shl.b32 	%r1052, %r32, 8;
	and.b32  	%r1053, %r1052, 1024;
	or.b32  	%r1054, %r1051, %r1053;
	shl.b32 	%r1055, %r31, 7;
	and.b32  	%r1056, %r1055, 512;
	or.b32  	%r1057, %r1054, %r1056;
	shl.b32 	%r1058, %r30, 6;
	and.b32  	%r1059, %r1058, 256;
	shl.b32 	%r1060, %r37, 7;
	and.b32  	%r1061, %r1060, 128;
	shl.b32 	%r1062, %r36, 6;
	and.b32  	%r1063, %r1062, 64;
	shl.b32 	%r1064, %r35, 5;
	and.b32  	%r1065, %r1064, 32;
	shl.b32 	%r1066, %r34, 4;
	and.b32  	%r1067, %r1066, 16;
	shl.b32 	%r1068, %r33, 3;
	and.b32  	%r1069, %r1068, 8;
	shl.b32 	%r1070, %r32, 2;
	and.b32  	%r1071, %r1070, 4;
	shl.b32 	%r1072, %r31, 1;
	and.b32  	%r1073, %r1072, 2;
	or.b32  	%r1074, %r1057, %r1061;
	or.b32  	%r1075, %r1074, %r1059;
	or.b32  	%r1076, %r1075, %r1063;
	or.b32  	%r1077, %r1076, %r1065;
	or.b32  	%r1078, %r1077, %r1067;
	or.b32  	%r1079, %r1078, %r1069;
	or.b32  	%r1080, %r1079, %r1071;
	or.b32  	%r1081, %r1080, %r1073;
	and.b32  	%r1082, %r29, 1;
	or.b32  	%r1812, %r1081, %r1082;
	mov.b32 	%r1810, 0;
$L__BB1_22:
	mov.u32 	%r47, %r1811;
	mov.b32 	%r1083, 117442821;
	mov.b32 	%r1084, 201722371;
	mov.b32 	%r1085, 134942466;
	mov.b32 	%r1086, 17630222;
	st.local.v4.b32 	[%rd2], {%r1086, %r1085, %r1084, %r1083};
	mov.b32 	%r1087, 134415625;
	mov.b32 	%r1088, 185337354;
	mov.b32 	%r1089, 17629710;
	mov.b32 	%r1090, 67571456;
	st.local.v4.b32 	[%rd2+16], {%r1090, %r1089, %r1088, %r1087};
	mov.b32 	%r1091, 330243;
	mov.b32 	%r1092, 118033423;
	mov.b32 	%r1093, 184681997;
	mov.b32 	%r1094, 135135492;
	st.local.v4.b32 	[%rd2+32], {%r1094, %r1093, %r1092, %r1091};
	mov.b32 	%r1095, 218497034;
	mov.b32 	%r1096, 235080453;
	mov.b32 	%r1097, 117508356;
	mov.b32 	%r1098, 34081807;
	st.local.v4.b32 	[%rd2+48], {%r1098, %r1097, %r1096, %r1095};
	mov.b32 	%r1099, 168099852;
	mov.b32 	%r1100, 218236681;
	mov.b32 	%r1101, 67308294;
	mov.b32 	%r1102, 235405583;
	st.local.v4.b32 	[%rd3], {%r1102, %r1101, %r1100, %r1099};
	mov.b32 	%r1103, 84609286;
	mov.b32 	%r1104, 167837708;
	mov.b32 	%r1105, 235405839;
	mov.b32 	%r1106, 117705987;
	st.local.v4.b32 	[%rd3+16], {%r1106, %r1105, %r1104, %r1103};
	mov.b32 	%r1107, 251790089;
	mov.b32 	%r1108, 101451781;
	mov.b32 	%r1109, 17630218;
	mov.b32 	%r1110, 185011712;
	st.local.v4.b32 	[%rd3+32], {%r1110, %r1109, %r1108, %r1107};
	mov.b32 	%r1111, 151913728;
	mov.b32 	%r1112, 201786891;
	mov.b32 	%r1113, 33820419;
	mov.b32 	%r1114, 17434637;
	st.local.v4.b32 	[%rd3+48], {%r1114, %r1113, %r1112, %r1111};
	mov.b32 	%r1115, 134349835;
	mov.b32 	%r1116, 118230273;
	mov.b32 	%r1117, 84869894;
	mov.b32 	%r1118, 235470858;
	st.local.v4.b32 	[%rd4], {%r1118, %r1117, %r1116, %r1115};
	mov.b32 	%r1119, 17763084;
	mov.b32 	%r1120, 235210754;
	mov.b32 	%r1121, 168166403;
	mov.b32 	%r1122, 150996749;
	st.local.v4.b32 	[%rd4+16], {%r1122, %r1121, %r1120, %r1119};
	mov.b32 	%r1123, 118360581;
	mov.b32 	%r1124, 201457931;
	mov.b32 	%r1125, 200456;
	mov.b32 	%r1126, 151258637;
	st.local.v4.b32 	[%rd4+32], {%r1126, %r1125, %r1124, %r1123};
	mov.b32 	%r1127, 201458955;
	mov.b32 	%r1128, 51252996;
	mov.b32 	%r1129, 117967110;
	mov.b32 	%r1130, 854529;
	st.local.v4.b32 	[%rd4+48], {%r1130, %r1129, %r1128, %r1127};
	mov.b32 	%r1131, 251923467;
	mov.b32 	%r1132, 84410881;
	mov.b32 	%r1133, 168363520;
	mov.b32 	%r1134, 51252487;
	st.local.v4.b32 	[%rd5], {%r1134, %r1133, %r1132, %r1131};
	mov.b32 	%r1135, 151915009;
	mov.b32 	%r1136, 201459460;
	mov.b32 	%r1137, 50335494;
	mov.b32 	%r1138, 84609037;
	st.local.v4.b32 	[%rd5+16], {%r1138, %r1137, %r1136, %r1135};
	mov.b32 	%r1139, 67633669;
	mov.b32 	%r1140, 235077903;
	mov.b32 	%r1141, 218565388;
	mov.b32 	%r1142, 591370;
	st.local.v4.b32 	[%rd5+32], {%r1142, %r1141, %r1140, %r1139};
	mov.b32 	%r1143, 235013900;
	mov.b32 	%r1144, 184878089;
	mov.b32 	%r1145, 135069962;
	mov.b32 	%r1146, 100667139;
	st.local.v4.b32 	[%rd5+48], {%r1146, %r1145, %r1144, %r1143};
	mov.b32 	%r1147, 151912461;
	mov.b32 	%r1148, 251856136;
	mov.b32 	%r1149, 101386759;
	mov.b32 	%r1150, 17042434;
	st.local.v4.b32 	[%rd6], {%r1150, %r1149, %r1148, %r1147};
	mov.b32 	%r1151, 101189891;
	mov.b32 	%r1152, 168755205;
	mov.b32 	%r1153, 17630980;
	mov.b32 	%r1154, 201460494;
	st.local.v4.b32 	[%rd6+16], {%r1154, %r1153, %r1152, %r1151};
	mov.b32 	%r1155, 234881798;
	mov.b32 	%r1156, 84674831;
	mov.b32 	%r1157, 134679818;
	mov.b32 	%r1158, 184615428;
	st.local.v4.b32 	[%rd6+32], {%r1158, %r1157, %r1156, %r1155};
	mov.b32 	%r1159, 50660362;
	mov.b32 	%r1160, 150998790;
	mov.b32 	%r1161, 218238465;
	mov.b32 	%r1162, 118229003;
	st.local.v4.b32 	[%rd6+48], {%r1162, %r1161, %r1160, %r1159};
	mov.b32 	%r1163, 184878862;
	mov.b32 	%r1164, 67308800;
	mov.b32 	%r1165, 134611465;
	mov.b32 	%r1166, 252313868;
	st.local.v4.b32 	[%rd7], {%r1166, %r1165, %r1164, %r1163};
	mov.b32 	%r1167, 134417152;
	mov.b32 	%r1168, 235733254;
	mov.b32 	%r1169, 84478983;
	mov.b32 	%r1170, 33820426;
	st.local.v4.b32 	[%rd7+16], {%r1170, %r1169, %r1168, %r1167};
	mov.b32 	%r1171, 101387521;
	mov.b32 	%r1172, 168034311;
	mov.b32 	%r1173, 51120130;
	mov.b32 	%r1174, 84872713;
	st.local.v4.b32 	[%rd7+32], {%r1174, %r1173, %r1172, %r1171};
	mov.b32 	%r1175, 218628102;
	mov.b32 	%r1176, 117509643;
	mov.b32 	%r1177, 168756489;
	mov.b32 	%r1178, 201458436;
	st.local.v4.b32 	[%rd7+48], {%r1178, %r1177, %r1176, %r1175};
	mov.b32 	%r1179, 17172997;
	mov.b32 	%r1180, 118033411;
	mov.b32 	%r1181, 218628111;
	mov.b32 	%r1182, 235014916;
	st.local.v4.b32 	[%rd8], {%r1182, %r1181, %r1180, %r1179};
	mov.b32 	%r1183, 101191426;
	mov.b32 	%r1184, 201655054;
	mov.b32 	%r1185, 167840004;
	mov.b32 	%r1186, 118161421;
	st.local.v4.b32 	[%rd8+16], {%r1186, %r1185, %r1184, %r1183};
	mov.b32 	%r1187, 34145536;
	mov.b32 	%r1188, 134614794;
	mov.b32 	%r1189, 235340556;
	mov.b32 	%r1190, 218825729;
	st.local.v4.b32 	[%rd8+32], {%r1190, %r1189, %r1188, %r1187};
	mov.b32 	%r1191, 201523726;
	mov.b32 	%r1192, 251659529;
	mov.b32 	%r1193, 118096897;
	mov.b32 	%r1194, 135072518;
	st.local.v4.b32 	[%rd8+48], {%r1194, %r1193, %r1192, %r1191};
	mov.b32 	%r1195, 118226949;
	mov.b32 	%r1196, 235079946;
	mov.b32 	%r1197, 17501958;
	mov.b32 	%r1198, 67633677;
	st.local.v4.b32 	[%rd9], {%r1198, %r1197, %r1196, %r1195};
	mov.b32 	%r1199, 34147840;
	mov.b32 	%r1200, 184943884;
	mov.b32 	%r1201, 67568394;
	mov.b32 	%r1202, 135073537;
	st.local.v4.b32 	[%rd9+16], {%r1202, %r1201, %r1200, %r1199};
	mov.b32 	%r1203, 134546191;
	mov.b32 	%r1204, 218760704;
	mov.b32 	%r1205, 34475017;
	mov.b32 	%r1206, 17042183;
	st.local.v4.b32 	[%rd9+32], {%r1206, %r1205, %r1204, %r1203};
	mov.b32 	%r1207, 184943875;
	mov.b32 	%r1208, 592911;
	mov.b32 	%r1209, 218630660;
	mov.b32 	%r1210, 118358274;
	st.local.v4.b32 	[%rd9+48], {%r1210, %r1209, %r1208, %r1207};
	shf.l.wrap.b32 	%r1211, %r47, %r47, 31;
	and.b32  	%r1212, %r1211, -67108864;
	shr.u32 	%r1213, %r47, 3;
	and.b32  	%r1214, %r1213, 65011712;
	or.b32  	%r1215, %r1212, %r1214;
	and.b32  	%r1216, %r1213, 1048576;
	shr.u32 	%r1217, %r47, 5;
	and.b32  	%r1218, %r1217, 1015808;
	or.b32  	%r1219, %r1216, %r1218;
	or.b32  	%r1220, %r1219, %r1215;
	and.b32  	%r1221, %r1217, 16384;
	shr.u32 	%r1222, %r47, 7;
	and.b32  	%r1223, %r1222, 16128;
	or.b32  	%r1224, %r1221, %r1223;
	or.b32  	%r1225, %r1224, %r1220;
	shl.b32 	%r1226, %r47, 15;
	and.b32  	%r1227, %r1226, -67108864;
	shl.b32 	%r1228, %r47, 13;
	and.b32  	%r1229, %r1228, 65011712;
	or.b32  	%r1230, %r1227, %r1229;
	and.b32  	%r1231, %r1228, 1048576;
	shl.b32 	%r1232, %r47, 11;
	and.b32  	%r1233, %r1232, 1015808;
	or.b32  	%r1234, %r1231, %r1233;
	or.b32  	%r1235, %r1234, %r1229;
	and.b32  	%r1236, %r1232, 16384;
	shf.l.wrap.b32 	%r1237, %r47, %r47, 9;
	and.b32  	%r1238, %r1237, 16128;
	or.b32  	%r1239, %r1238, %r1236;
	or.b32  	%r1240, %r1239, %r1233;
	shr.u32 	%r1241, %r1215, 24;
	cvt.u16.u32 	%rs515, %r1241;
	{ .reg .b16 tmp; mov.b32 {tmp, %rs516}, %r1220; }
	shr.u32 	%r1242, %r1225, 8;
	cvt.u16.u32 	%rs517, %r1242;
	shr.u32 	%r1243, %r1230, 24;
	cvt.u16.u32 	%rs518, %r1243;
	{ .reg .b16 tmp; mov.b32 {tmp, %rs519}, %r1235; }
	shr.u32 	%r1244, %r1240, 8;
	cvt.u16.u32 	%rs520, %r1244;
	ld.local.v2.u8 	{%rs521, %rs522}, [%rd170+-4];
	xor.b16  	%rs523, %rs521, %rs515;
	xor.b16  	%rs524, %rs522, %rs516;
	ld.local.v2.u8 	{%rs525, %rs526}, [%rd170+-2];
	xor.b16  	%rs527, %rs525, %rs517;
	xor.b16  	%rs528, %rs526, %rs518;
	ld.local.v2.u8 	{%rs529, %rs530}, [%rd170];
	xor.b16  	%rs531, %rs529, %rs519;
	xor.b16  	%rs532, %rs530, %rs520;
	shr.u16 	%rs533, %rs523, 2;
	and.b16  	%rs534, %rs533, 32;
	shr.u16 	%rs535, %rs523, 3;
	and.b16  	%rs536, %rs535, 15;
	or.b16  	%rs537, %rs534, %rs536;
	shl.b16 	%rs538, %rs523, 2;
	and.b16  	%rs539, %rs538, 16;
	or.b16  	%rs540, %rs537, %rs539;
	cvt.u64.u16 	%rd98, %rs540;
	add.s64 	%rd99, %rd2, %rd98;
	ld.local.u8 	%r1245, [%rd99];
	shl.b32 	%r1246, %r1245, 28;
	shl.b16 	%rs541, %rs523, 4;
	and.b16  	%rs542, %rs541, 32;
	shr.u16 	%rs543, %rs524, 4;
	and.b16  	%rs544, %rs543, 14;
	or.b16  	%rs545, %rs541, %rs544;
	shr.u16 	%rs546, %rs545, 1;
	and.b16  	%rs547, %rs546, 15;
	and.b16  	%rs548, %rs524, 16;
	or.b16  	%rs549, %rs548, %rs542;
	or.b16  	%rs550, %rs549, %rs547;
	cvt.u64.u16 	%rd100, %rs550;
	add.s64 	%rd101, %rd3, %rd100;
	ld.local.u8 	%r1247, [%rd101];
	shl.b32 	%r1248, %r1247, 24;
	or.b32  	%r1249, %r1248, %r1246;
	shl.b16 	%rs551, %rs524, 2;
	and.b16  	%rs552, %rs551, 32;
	shr.u16 	%rs553, %rs527, 6;
	and.b16  	%rs554, %rs553, 2;
	or.b16  	%rs555, %rs551, %rs554;
	shr.u16 	%rs556, %rs555, 1;
	and.b16  	%rs557, %rs556, 15;
	shr.u16 	%rs558, %rs527, 2;
	and.b16  	%rs559, %rs558, 16;
	or.b16  	%rs560, %rs559, %rs552;
	or.b16  	%rs561, %rs560, %rs557;
	cvt.u64.u16 	%rd102, %rs561;
	add.s64 	%rd103, %rd4, %rd102;
	ld.local.u8 	%r1250, [%rd103];
	shl.b32 	%r1251, %r1250, 20;
	or.b32  	%r1252, %r1249, %r1251;
	and.b16  	%rs562, %rs527, 32;
	shr.u16 	%rs563, %rs527, 1;
	and.b16  	%rs564, %rs563, 15;
	or.b16  	%rs565, %rs564, %rs562;
	shl.b16 	%rs566, %rs527, 4;
	and.b16  	%rs567, %rs566, 16;
	or.b16  	%rs568, %rs565, %rs567;
	cvt.u64.u16 	%rd104, %rs568;
	add.s64 	%rd105, %rd5, %rd104;
	ld.local.u8 	%r1253, [%rd105];
	shl.b32 	%r1254, %r1253, 16;
	shr.u16 	%rs569, %rs528, 2;
	and.b16  	%rs570, %rs569, 32;
	shr.u16 	%rs571, %rs528, 3;
	and.b16  	%rs572, %rs571, 15;
	or.b16  	%rs573, %rs570, %rs572;
	shl.b16 	%rs574, %rs528, 2;
	and.b16  	%rs575, %rs574, 16;
	or.b16  	%rs576, %rs573, %rs575;
	cvt.u64.u16 	%rd106, %rs576;
	add.s64 	%rd107, %rd6, %rd106;
	ld.local.u8 	%rs577, [%rd107];
	mul.wide.u16 	%r1255, %rs577, 4096;
	or.b32  	%r1256, %r1255, %r1254;
	shl.b16 	%rs578, %rs528, 4;
	and.b16  	%rs579, %rs578, 32;
	shr.u16 	%rs580, %rs531, 4;
	and.b16  	%rs581, %rs580, 14;
	or.b16  	%rs582, %rs578, %rs581;
	shr.u16 	%rs583, %rs582, 1;
	and.b16  	%rs584, %rs583, 15;
	and.b16  	%rs585, %rs531, 16;
	or.b16  	%rs586, %rs585, %rs579;
	or.b16  	%rs587, %rs586, %rs584;
	cvt.u64.u16 	%rd108, %rs587;
	add.s64 	%rd109, %rd7, %rd108;
	ld.local.u8 	%rs588, [%rd109];
	mul.wide.u16 	%r1257, %rs588, 256;
	or.b32  	%r1258, %r1257, %r1252;
	or.b32  	%r1259, %r1258, %r1256;
	shl.b16 	%rs589, %rs531, 2;
	and.b16  	%rs590, %rs589, 32;
	shr.u16 	%rs591, %rs532, 6;
	and.b16  	%rs592, %rs591, 2;
	or.b16  	%rs593, %rs589, %rs592;
	shr.u16 	%rs594, %rs593, 1;
	and.b16  	%rs595, %rs594, 15;
	shr.u16 	%rs596, %rs532, 2;
	and.b16  	%rs597, %rs596, 16;
	or.b16  	%rs598, %rs597, %rs590;
	or.b16  	%rs599, %rs598, %rs595;
	cvt.u64.u16 	%rd110, %rs599;
	add.s64 	%rd111, %rd8, %rd110;
	ld.local.u8 	%rs600, [%rd111];
	mul.wide.u16 	%r1260, %rs600, 16;
	and.b16  	%rs601, %rs532, 32;
	shr.u16 	%rs602, %rs532, 1;
	and.b16  	%rs603, %rs602, 15;
	or.b16  	%rs604, %rs603, %rs601;
	shl.b16 	%rs605, %rs532, 4;
	and.b16  	%rs606, %rs605, 16;
	or.b16  	%rs607, %rs604, %rs606;
	cvt.u64.u16 	%rd112, %rs607;
	add.s64 	%rd113, %rd9, %rd112;
	ld.local.u8 	%r1261, [%rd113];
	or.b32  	%r1262, %r1260, %r1261;
	or.b32  	%r1263, %r1262, %r1259;
	shl.b32 	%r1264, %r1256, 15;
	and.b32  	%r1265, %r1264, -2147483648;
	shl.b32 	%r1266, %r1252, 5;
	and.b32  	%r1267, %r1266, 1073741824;
	shl.b32 	%r1268, %r1259, 17;
	and.b32  	%r1269, %r1268, 536870912;
	shl.b32 	%r1270, %r1263, 17;
	and.b32  	%r1271, %r1270, 268435456;
	shl.b32 	%r1272, %r1263, 24;
	and.b32  	%r1273, %r1272, 134217728;
	shl.b32 	%r1274, %r1259, 6;
	and.b32  	%r1275, %r1274, 67108864;
	shl.b32 	%r1276, %r1263, 21;
	and.b32  	%r1277, %r1276, 33554432;
	shl.b32 	%r1278, %r1259, 9;
	and.b32  	%r1279, %r1278, 16777216;
	shr.u32 	%r1280, %r1249, 8;
	shl.b32 	%r1281, %r1259, 5;
	and.b32  	%r1282, %r1281, 4194304;
	shl.b32 	%r1283, %r1263, 12;
	and.b32  	%r1284, %r1283, 2097152;
	shl.b32 	%r1285, %r1263, 14;
	and.b32  	%r1286, %r1285, 1048576;
	shr.u32 	%r1287, %r1252, 8;
	and.b32  	%r1288, %r1287, 524288;
	shl.b32 	%r1289, %r1259, 4;
	and.b32  	%r1290, %r1289, 262144;
	shl.b32 	%r1291, %r1263, 16;
	and.b32  	%r1292, %r1291, 131072;
	shr.u32 	%r1293, %r1259, 6;
	shr.u32 	%r1294, %r1249, 15;
	or.b32  	%r1295, %r1294, %r1280;
	shr.u32 	%r1296, %r1252, 10;
	and.b32  	%r1297, %r1296, 16384;
	shl.b32 	%r1298, %r1263, 5;
	and.b32  	%r1299, %r1298, 8192;
	shl.b32 	%r1300, %r1263, 11;
	and.b32  	%r1301, %r1300, 2048;
	and.b32  	%r1302, %r1298, 1024;
	shr.u32 	%r1303, %r1249, 20;
	and.b32  	%r1304, %r1303, 512;
	shr.u32 	%r1305, %r1259, 15;
	and.b32  	%r1306, %r1305, 256;
	and.b32  	%r1307, %r1293, 128;
	shr.u32 	%r1308, %r1259, 13;
	and.b32  	%r1309, %r1308, 64;
	shl.b32 	%r1310, %r1263, 3;
	and.b32  	%r1311, %r1310, 32;
	shr.u32 	%r1312, %r1252, 22;
	and.b32  	%r1313, %r1312, 16;
	shr.u32 	%r1314, %r1263, 7;
	shr.u32 	%r1315, %r1259, 19;
	and.b32  	%r1316, %r1315, 4;
	shr.u32 	%r1317, %r1249, 27;
	and.b32  	%r1318, %r1317, 2;
	and.b32  	%r1319, %r1295, 8421376;
	or.b32  	%r1320, %r1319, %r1304;
	or.b32  	%r1321, %r1320, %r1318;
	or.b32  	%r1322, %r1321, %r1267;
	or.b32  	%r1323, %r1322, %r1288;
	or.b32  	%r1324, %r1323, %r1297;
	or.b32  	%r1325, %r1324, %r1313;
	or.b32  	%r1326, %r1325, %r1265;
	or.b32  	%r1327, %r1326, %r1269;
	or.b32  	%r1328, %r1327, %r1275;
	or.b32  	%r1329, %r1328, %r1279;
	or.b32  	%r1330, %r1329, %r1282;
	or.b32  	%r1331, %r1330, %r1290;
	and.b32  	%r1332, %r1293, 69632;
	or.b32  	%r1333, %r1331, %r1332;
	or.b32  	%r1334, %r1333, %r1306;
	or.b32  	%r1335, %r1334, %r1307;
	or.b32  	%r1336, %r1335, %r1309;
	or.b32  	%r1337, %r1336, %r1316;
	or.b32  	%r1338, %r1337, %r1271;
	or.b32  	%r1339, %r1338, %r1273;
	or.b32  	%r1340, %r1339, %r1277;
	or.b32  	%r1341, %r1340, %r1284;
	or.b32  	%r1342, %r1341, %r1286;
	or.b32  	%r1343, %r1342, %r1292;
	or.b32  	%r1344, %r1343, %r1299;
	or.b32  	%r1345, %r1344, %r1301;
	or.b32  	%r1346, %r1345, %r1302;
	or.b32  	%r1347, %r1346, %r1311;
	and.b32  	%r1348, %r1314, 9;
	or.b32  	%r1349, %r1347, %r1348;
	xor.b32  	%r1811, %r1349, %r1812;
	add.s32 	%r1810, %r1810, 1;
	add.s64 	%rd170, %rd170, 6;
	setp.ne.s32 	%p12, %r1810, 15;
	mov.u32 	%r1812, %r47;
	@%p12 bra 	$L__BB1_22;
	ld.param.u64 	%rd157, [_Z16paralell_enc_decPKhPhS1_l_param_3];
	ld.param.u64 	%rd149, [_Z16paralell_enc_decPKhPhS1_l_param_2];
	ld.param.u64 	%rd148, [_Z16paralell_enc_decPKhPhS1_l_param_1];
	cvta.to.global.u64 	%rd36, %rd148;
	cvta.to.global.u64 	%rd37, %rd149;
	mov.b32 	%r1350, 117442821;
	mov.b32 	%r1351, 201722371;
	mov.b32 	%r1352, 134942466;
	mov.b32 	%r1353, 17630222;
	st.local.v4.b32 	[%rd2], {%r1353, %r1352, %r1351, %r1350};
	mov.b32 	%r1354, 134415625;
	mov.b32 	%r1355, 185337354;
	mov.b32 	%r1356, 17629710;
	mov.b32 	%r1357, 67571456;
	st.local.v4.b32 	[%rd2+16], {%r1357, %r1356, %r1355, %r1354};
	mov.b32 	%r1358, 330243;
	mov.b32 	%r1359, 118033423;
	mov.b32 	%r1360, 184681997;
	mov.b32 	%r1361, 135135492;
	st.local.v4.b32 	[%rd2+32], {%r1361, %r1360, %r1359, %r1358};
	mov.b32 	%r1362, 218497034;
	mov.b32 	%r1363, 235080453;
	mov.b32 	%r1364, 117508356;
	mov.b32 	%r1365, 34081807;
	st.local.v4.b32 	[%rd2+48], {%r1365, %r1364, %r1363, %r1362};
	mov.b32 	%r1366, 168099852;
	mov.b32 	%r1367, 218236681;
	mov.b32 	%r1368, 67308294;
	mov.b32 	%r1369, 235405583;
	st.local.v4.b32 	[%rd3], {%r1369, %r1368, %r1367, %r1366};
	mov.b32 	%r1370, 84609286;
	mov.b32 	%r1371, 167837708;
	mov.b32 	%r1372, 235405839;
	mov.b32 	%r1373, 117705987;
	st.local.v4.b32 	[%rd3+16], {%r1373, %r1372, %r1371, %r1370};
	mov.b32 	%r1374, 251790089;
	mov.b32 	%r1375, 101451781;
	mov.b32 	%r1376, 17630218;
	mov.b32 	%r1377, 185011712;
	st.local.v4.b32 	[%rd3+32], {%r1377, %r1376, %r1375, %r1374};
	mov.b32 	%r1378, 151913728;
	mov.b32 	%r1379, 201786891;
	mov.b32 	%r1380, 33820419;
	mov.b32 	%r1381, 17434637;
	st.local.v4.b32 	[%rd3+48], {%r1381, %r1380, %r1379, %r1378};
	mov.b32 	%r1382, 134349835;
	mov.b32 	%r1383, 118230273;
	mov.b32 	%r1384, 84869894;
	mov.b32 	%r1385, 235470858;
	st.local.v4.b32 	[%rd4], {%r1385, %r1384, %r1383, %r1382};
	mov.b32 	%r1386, 17763084;
	mov.b32 	%r1387, 235210754;
	mov.b32 	%r1388, 168166403;
	mov.b32 	%r1389, 150996749;
	st.local.v4.b32 	[%rd4+16], {%r1389, %r1388, %r1387, %r1386};
	mov.b32 	%r1390, 118360581;
	mov.b32 	%r1391, 201457931;
	mov.b32 	%r1392, 200456;
	mov.b32 	%r1393, 151258637;
	st.local.v4.b32 	[%rd4+32], {%r1393, %r1392, %r1391, %r1390};
	mov.b32 	%r1394, 201458955;
	mov.b32 	%r1395, 51252996;
	mov.b32 	%r1396, 117967110;
	mov.b32 	%r1397, 854529;
	st.local.v4.b32 	[%rd4+48], {%r1397, %r1396, %r1395, %r1394};
	mov.b32 	%r1398, 251923467;
	mov.b32 	%r1399, 84410881;
	mov.b32 	%r1400, 168363520;
	mov.b32 	%r1401, 51252487;
	st.local.v4.b32 	[%rd5], {%r1401, %r1400, %r1399, %r1398};
	mov.b32 	%r1402, 151915009;
	mov.b32 	%r1403, 201459460;
	mov.b32 	%r1404, 50335494;
	mov.b32 	%r1405, 84609037;
	st.local.v4.b32 	[%rd5+16], {%r1405, %r1404, %r1403, %r1402};
	mov.b32 	%r1406, 67633669;
	mov.b32 	%r1407, 235077903;
	mov.b32 	%r1408, 218565388;
	mov.b32 	%r1409, 591370;
	st.local.v4.b32 	[%rd5+32], {%r1409, %r1408, %r1407, %r1406};
	mov.b32 	%r1410, 235013900;
	mov.b32 	%r1411, 184878089;
	mov.b32 	%r1412, 135069962;
	mov.b32 	%r1413, 100667139;
	st.local.v4.b32 	[%rd5+48], {%r1413, %r1412, %r1411, %r1410};
	mov.b32 	%r1414, 151912461;
	mov.b32 	%r1415, 251856136;
	mov.b32 	%r1416, 101386759;
	mov.b32 	%r1417, 17042434;
	st.local.v4.b32 	[%rd6], {%r1417, %r1416, %r1415, %r1414};
	mov.b32 	%r1418, 101189891;
	mov.b32 	%r1419, 168755205;
	mov.b32 	%r1420, 17630980;
	mov.b32 	%r1421, 201460494;
	st.local.v4.b32 	[%rd6+16], {%r1421, %r1420, %r1419, %r1418};
	mov.b32 	%r1422, 234881798;
	mov.b32 	%r1423, 84674831;
	mov.b32 	%r1424, 134679818;
	mov.b32 	%r1425, 184615428;
	st.local.v4.b32 	[%rd6+32], {%r1425, %r1424, %r1423, %r1422};
	mov.b32 	%r1426, 50660362;
	mov.b32 	%r1427, 150998790;
	mov.b32 	%r1428, 218238465;
	mov.b32 	%r1429, 118229003;
	st.local.v4.b32 	[%rd6+48], {%r1429, %r1428, %r1427, %r1426};
	mov.b32 	%r1430, 184878862;
	mov.b32 	%r1431, 67308800;
	mov.b32 	%r1432, 134611465;
	mov.b32 	%r1433, 252313868;
	st.local.v4.b32 	[%rd7], {%r1433, %r1432, %r1431, %r1430};
	mov.b32 	%r1434, 134417152;
	mov.b32 	%r1435, 235733254;
	mov.b32 	%r1436, 84478983;
	mov.b32 	%r1437, 33820426;
	st.local.v4.b32 	[%rd7+16], {%r1437, %r1436, %r1435, %r1434};
	mov.b32 	%r1438, 101387521;
	mov.b32 	%r1439, 168034311;
	mov.b32 	%r1440, 51120130;
	mov.b32 	%r1441, 84872713;
	st.local.v4.b32 	[%rd7+32], {%r1441, %r1440, %r1439, %r1438};
	mov.b32 	%r1442, 218628102;
	mov.b32 	%r1443, 117509643;
	mov.b32 	%r1444, 168756489;
	mov.b32 	%r1445, 201458436;
	st.local.v4.b32 	[%rd7+48], {%r1445, %r1444, %r1443, %r1442};
	mov.b32 	%r1446, 17172997;
	mov.b32 	%r1447, 118033411;
	mov.b32 	%r1448, 218628111;
	mov.b32 	%r1449, 235014916;
	st.local.v4.b32 	[%rd8], {%r1449, %r1448, %r1447, %r1446};
	mov.b32 	%r1450, 101191426;
	mov.b32 	%r1451, 201655054;
	mov.b32 	%r1452, 167840004;
	mov.b32 	%r1453, 118161421;
	st.local.v4.b32 	[%rd8+16], {%r1453, %r1452, %r1451, %r1450};
	mov.b32 	%r1454, 34145536;
	mov.b32 	%r1455, 134614794;
	mov.b32 	%r1456, 235340556;
	mov.b32 	%r1457, 218825729;
	st.local.v4.b32 	[%rd8+32], {%r1457, %r1456, %r1455, %r1454};
	mov.b32 	%r1458, 201523726;
	mov.b32 	%r1459, 251659529;
	mov.b32 	%r1460, 118096897;
	mov.b32 	%r1461, 135072518;
	st.local.v4.b32 	[%rd8+48], {%r1461, %r1460, %r1459, %r1458};
	mov.b32 	%r1462, 118226949;
	mov.b32 	%r1463, 235079946;
	mov.b32 	%r1464, 17501958;
	mov.b32 	%r1465, 67633677;
	st.local.v4.b32 	[%rd9], {%r1465, %r1464, %r1463, %r1462};
	mov.b32 	%r1466, 34147840;
	mov.b32 	%r1467, 184943884;
	mov.b32 	%r1468, 67568394;
	mov.b32 	%r1469, 135073537;
	st.local.v4.b32 	[%rd9+16], {%r1469, %r1468, %r1467, %r1466};
	mov.b32 	%r1470, 134546191;
	mov.b32 	%r1471, 218760704;
	mov.b32 	%r1472, 34475017;
	mov.b32 	%r1473, 17042183;
	st.local.v4.b32 	[%rd9+32], {%r1473, %r1472, %r1471, %r1470};
	mov.b32 	%r1474, 184943875;
	mov.b32 	%r1475, 592911;
	mov.b32 	%r1476, 218630660;
	mov.b32 	%r1477, 118358274;
	st.local.v4.b32 	[%rd9+48], {%r1477, %r1476, %r1475, %r1474};
	shr.u32 	%r1478, %r1811, 1;
	shf.l.wrap.b32 	%r1479, %r1811, %r1811, 31;
	and.b32  	%r1480, %r1479, -67108864;
	shr.u32 	%r1481, %r1811, 3;
	and.b32  	%r1482, %r1481, 65011712;
	or.b32  	%r1483, %r1480, %r1482;
	and.b32  	%r1484, %r1481, 1048576;
	shr.u32 	%r1485, %r1811, 5;
	and.b32  	%r1486, %r1485, 1015808;
	or.b32  	%r1487, %r1484, %r1486;
	or.b32  	%r1488, %r1487, %r1483;
	and.b32  	%r1489, %r1485, 16384;
	shr.u32 	%r1490, %r1811, 7;
	and.b32  	%r1491, %r1490, 16128;
	or.b32  	%r1492, %r1489, %r1491;
	or.b32  	%r1493, %r1492, %r1488;
	shl.b32 	%r1494, %r1811, 15;
	and.b32  	%r1495, %r1494, -67108864;
	shl.b32 	%r1496, %r1811, 13;
	and.b32  	%r1497, %r1496, 65011712;
	or.b32  	%r1498, %r1495, %r1497;
	and.b32  	%r1499, %r1496, 1048576;
	shl.b32 	%r1500, %r1811, 11;
	and.b32  	%r1501, %r1500, 1015808;
	or.b32  	%r1502, %r1499, %r1501;
	or.b32  	%r1503, %r1502, %r1497;
	and.b32  	%r1504, %r1500, 16384;
	shl.b32 	%r1505, %r1811, 9;
	shr.u32 	%r1506, %r1811, 23;
	and.b32  	%r1507, %r1505, 15872;
	or.b32  	%r1508, %r1507, %r1504;
	or.b32  	%r1509, %r1508, %r1506;
	or.b32  	%r1510, %r1509, %r1501;
	shr.u32 	%r1511, %r1483, 24;
	cvt.u16.u32 	%rs608, %r1511;
	{ .reg .b16 tmp; mov.b32 {tmp, %rs609}, %r1488; }
	shr.u32 	%r1512, %r1493, 8;
	shr.u32 	%r1513, %r1498, 24;
	shr.u32 	%r1514, %r1503, 16;
	shr.u32 	%r1515, %r1510, 8;
	ld.local.v2.u8 	{%rs610, %rs611}, [%rd11+90];
	xor.b16  	%rs612, %rs610, %rs608;
	xor.b16  	%rs613, %rs611, %rs609;
	ld.local.u32 	%r1516, [%rd11+92];
	bfe.u32 	%r1517, %r1516, 0, 8;
	bfe.u32 	%r1518, %r1516, 8, 8;
	bfe.u32 	%r1519, %r1516, 16, 8;
	bfe.u32 	%r1520, %r1516, 24, 8;
	xor.b32  	%r1521, %r1517, %r1512;
	cvt.u16.u32 	%rs614, %r1521;
	xor.b32  	%r1522, %r1518, %r1513;
	cvt.u16.u32 	%rs615, %r1522;
	xor.b32  	%r1523, %r1519, %r1514;
	cvt.u16.u32 	%rs616, %r1523;
	xor.b32  	%r1524, %r1520, %r1515;
	cvt.u16.u32 	%rs617, %r1524;
	shr.u16 	%rs618, %rs612, 2;
	and.b16  	%rs619, %rs618, 32;
	shr.u16 	%rs620, %rs612, 3;
	and.b16  	%rs621, %rs620, 15;
	or.b16  	%rs622, %rs619, %rs621;
	shl.b16 	%rs623, %rs612, 2;
	and.b16  	%rs624, %rs623, 16;
	or.b16  	%rs625, %rs622, %rs624;
	cvt.u64.u16 	%rd114, %rs625;
	add.s64 	%rd115, %rd2, %rd114;
	ld.local.u8 	%r1525, [%rd115];
	shl.b32 	%r1526, %r1525, 28;
	shl.b16 	%rs626, %rs612, 4;
	and.b16  	%rs627, %rs626, 32;
	shr.u16 	%rs628, %rs613, 4;
	and.b16  	%rs629, %rs628, 14;
	or.b16  	%rs630, %rs626, %rs629;
	shr.u16 	%rs631, %rs630, 1;
	and.b16  	%rs632, %rs631, 15;
	and.b16  	%rs633, %rs613, 16;
	or.b16  	%rs634, %rs633, %rs627;
	or.b16  	%rs635, %rs634, %rs632;
	cvt.u64.u16 	%rd116, %rs635;
	add.s64 	%rd117, %rd3, %rd116;
	ld.local.u8 	%r1527, [%rd117];
	shl.b32 	%r1528, %r1527, 24;
	or.b32  	%r1529, %r1528, %r1526;
	shl.b16 	%rs636, %rs613, 2;
	and.b16  	%rs637, %rs636, 32;
	shr.u16 	%rs638, %rs614, 6;
	and.b16  	%rs639, %rs638, 2;
	or.b16  	%rs640, %rs636, %rs639;
	shr.u16 	%rs641, %rs640, 1;
	and.b16  	%rs642, %rs641, 15;
	shr.u16 	%rs643, %rs614, 2;
	and.b16  	%rs644, %rs643, 16;
	or.b16  	%rs645, %rs644, %rs637;
	or.b16  	%rs646, %rs645, %rs642;
	cvt.u64.u16 	%rd118, %rs646;
	add.s64 	%rd119, %rd4, %rd118;
	ld.local.u8 	%r1530, [%rd119];
	shl.b32 	%r1531, %r1530, 20;
	or.b32  	%r1532, %r1529, %r1531;
	and.b16  	%rs647, %rs614, 32;
	shr.u16 	%rs648, %rs614, 1;
	and.b16  	%rs649, %rs648, 15;
	or.b16  	%rs650, %rs649, %rs647;
	shl.b16 	%rs651, %rs614, 4;
	and.b16  	%rs652, %rs651, 16;
	or.b16  	%rs653, %rs650, %rs652;
	cvt.u64.u16 	%rd120, %rs653;
	add.s64 	%rd121, %rd5, %rd120;
	ld.local.u8 	%r1533, [%rd121];
	shl.b32 	%r1534, %r1533, 16;
	shr.u16 	%rs654, %rs615, 2;
	and.b16  	%rs655, %rs654, 32;
	shr.u16 	%rs656, %rs615, 3;
	and.b16  	%rs657, %rs656, 15;
	or.b16  	%rs658, %rs655, %rs657;
	shl.b16 	%rs659, %rs615, 2;
	and.b16  	%rs660, %rs659, 16;
	or.b16  	%rs661, %rs658, %rs660;
	cvt.u64.u16 	%rd122, %rs661;
	add.s64 	%rd123, %rd6, %rd122;
	ld.local.u8 	%rs662, [%rd123];
	mul.wide.u16 	%r1535, %rs662, 4096;
	or.b32  	%r1536, %r1535, %r1534;
	shl.b16 	%rs663, %rs615, 4;
	and.b16  	%rs664, %rs663, 32;
	shr.u16 	%rs665, %rs616, 4;
	and.b16  	%rs666, %rs665, 14;
	or.b16  	%rs667, %rs663, %rs666;
	shr.u16 	%rs668, %rs667, 1;
	and.b16  	%rs669, %rs668, 15;
	and.b16  	%rs670, %rs616, 16;
	or.b16  	%rs671, %rs670, %rs664;
	or.b16  	%rs672, %rs671, %rs669;
	cvt.u64.u16 	%rd124, %rs672;
	add.s64 	%rd125, %rd7, %rd124;
	ld.local.u8 	%rs673, [%rd125];
	mul.wide.u16 	%r1537, %rs673, 256;
	or.b32  	%r1538, %r1537, %r1532;
	or.b32  	%r1539, %r1538, %r1536;
	shl.b16 	%rs674, %rs616, 2;
	and.b16  	%rs675, %rs674, 32;
	shr.u16 	%rs676, %rs617, 6;
	and.b16  	%rs677, %rs676, 2;
	or.b16  	%rs678, %rs674, %rs677;
	shr.u16 	%rs679, %rs678, 1;
	and.b16  	%rs680, %rs679, 15;
	shr.u16 	%rs681, %rs617, 2;
	and.b16  	%rs682, %rs681, 16;
	or.b16  	%rs683, %rs682, %rs675;
	or.b16  	%rs684, %rs683, %rs680;
	cvt.u64.u16 	%rd126, %rs684;
	add.s64 	%rd127, %rd8, %rd126;
	ld.local.u8 	%rs685, [%rd127];
	mul.wide.u16 	%r1540, %rs685, 16;
	and.b16  	%rs686, %rs617, 32;
	shr.u16 	%rs687, %rs617, 1;
	and.b16  	%rs688, %rs687, 15;
	or.b16  	%rs689, %rs688, %rs686;
	shl.b16 	%rs690, %rs617, 4;
	and.b16  	%rs691, %rs690, 16;
	or.b16  	%rs692, %rs689, %rs691;
	cvt.u64.u16 	%rd128, %rs692;
	add.s64 	%rd129, %rd9, %rd128;
	ld.local.u8 	%r1541, [%rd129];
	or.b32  	%r1542, %r1540, %r1541;
	or.b32  	%r1543, %r1542, %r1539;
	shl.b32 	%r1544, %r1536, 15;
	and.b32  	%r1545, %r1544, -2147483648;
	shl.b32 	%r1546, %r1532, 5;
	and.b32  	%r1547, %r1546, 1073741824;
	shl.b32 	%r1548, %r1539, 17;
	and.b32  	%r1549, %r1548, 536870912;
	shl.b32 	%r1550, %r1543, 17;
	and.b32  	%r1551, %r1550, 268435456;
	shl.b32 	%r1552, %r1543, 24;
	and.b32  	%r1553, %r1552, 134217728;
	shl.b32 	%r1554, %r1539, 6;
	and.b32  	%r1555, %r1554, 67108864;
	shl.b32 	%r1556, %r1543, 21;
	and.b32  	%r1557, %r1556, 33554432;
	shl.b32 	%r1558, %r1539, 9;
	and.b32  	%r1559, %r1558, 16777216;
	shr.u32 	%r1560, %r1529, 8;
	shl.b32 	%r1561, %r1539, 5;
	and.b32  	%r1562, %r1561, 4194304;
	shl.b32 	%r1563, %r1543, 12;
	and.b32  	%r1564, %r1563, 2097152;
	shl.b32 	%r1565, %r1543, 14;
	and.b32  	%r1566, %r1565, 1048576;
	shr.u32 	%r1567, %r1532, 8;
	and.b32  	%r1568, %r1567, 524288;
	shl.b32 	%r1569, %r1539, 4;
	and.b32  	%r1570, %r1569, 262144;
	shl.b32 	%r1571, %r1543, 16;
	and.b32  	%r1572, %r1571, 131072;
	shr.u32 	%r1573, %r1539, 6;
	shr.u32 	%r1574, %r1529, 15;
	or.b32  	%r1575, %r1574, %r1560;
	shr.u32 	%r1576, %r1532, 10;
	and.b32  	%r1577, %r1576, 16384;
	shl.b32 	%r1578, %r1543, 5;
	and.b32  	%r1579, %r1578, 8192;
	shl.b32 	%r1580, %r1543, 11;
	and.b32  	%r1581, %r1580, 2048;
	and.b32  	%r1582, %r1578, 1024;
	shr.u32 	%r1583, %r1529, 20;
	and.b32  	%r1584, %r1583, 512;
	shr.u32 	%r1585, %r1539, 15;
	and.b32  	%r1586, %r1585, 256;
	and.b32  	%r1587, %r1573, 128;
	shr.u32 	%r1588, %r1539, 13;
	and.b32  	%r1589, %r1588, 64;
	shl.b32 	%r1590, %r1543, 3;
	and.b32  	%r1591, %r1590, 32;
	shr.u32 	%r1592, %r1532, 22;
	and.b32  	%r1593, %r1592, 16;
	shr.u32 	%r1594, %r1543, 7;
	shr.u32 	%r1595, %r1539, 19;
	and.b32  	%r1596, %r1595, 4;
	shr.u32 	%r1597, %r1529, 27;
	and.b32  	%r1598, %r1597, 2;
	and.b32  	%r1599, %r1575, 8421376;
	or.b32  	%r1600, %r1599, %r1584;
	or.b32  	%r1601, %r1600, %r1598;
	or.b32  	%r1602, %r1601, %r1547;
	or.b32  	%r1603, %r1602, %r1568;
	or.b32  	%r1604, %r1603, %r1577;
	or.b32  	%r1605, %r1604, %r1593;
	or.b32  	%r1606, %r1605, %r1545;
	or.b32  	%r1607, %r1606, %r1549;
	or.b32  	%r1608, %r1607, %r1555;
	or.b32  	%r1609, %r1608, %r1559;
	or.b32  	%r1610, %r1609, %r1562;
	or.b32  	%r1611, %r1610, %r1570;
	and.b32  	%r1612, %r1573, 69632;
	or.b32  	%r1613, %r1611, %r1612;
	or.b32  	%r1614, %r1613, %r1586;
	or.b32  	%r1615, %r1614, %r1587;
	or.b32  	%r1616, %r1615, %r1589;
	or.b32  	%r1617, %r1616, %r1596;
	or.b32  	%r1618, %r1617, %r1551;
	or.b32  	%r1619, %r1618, %r1553;
	or.b32  	%r1620, %r1619, %r1557;
	or.b32  	%r1621, %r1620, %r1564;
	or.b32  	%r1622, %r1621, %r1566;
	or.b32  	%r1623, %r1622, %r1572;
	or.b32  	%r1624, %r1623, %r1579;
	or.b32  	%r1625, %r1624, %r1581;
	or.b32  	%r1626, %r1625, %r1582;
	or.b32  	%r1627, %r1626, %r1591;
	and.b32  	%r1628, %r1594, 9;
	or.b32  	%r1629, %r1627, %r1628;
	xor.b32  	%r1630, %r1629, %r47;
	shr.u32 	%r1631, %r1811, 17;
	and.b32  	%r1632, %r1631, 128;
	shr.u32 	%r1633, %r1630, 18;
	and.b32  	%r1634, %r1633, 64;
	shr.u32 	%r1635, %r1811, 11;
	and.b32  	%r1636, %r1635, 32;
	shr.u32 	%r1637, %r1630, 12;
	and.b32  	%r1638, %r1637, 16;
	and.b32  	%r1639, %r1485, 8;
	shr.u32 	%r1640, %r1630, 6;
	and.b32  	%r1641, %r1640, 4;
	shl.b32 	%r1642, %r1811, 1;
	and.b32  	%r1643, %r1642, 2;
	and.b32  	%r1644, %r1630, 1;
	or.b32  	%r1645, %r1636, %r1632;
	or.b32  	%r1646, %r1645, %r1639;
	or.b32  	%r1647, %r1646, %r1643;
	or.b32  	%r1648, %r1647, %r1644;
	or.b32  	%r1649, %r1648, %r1634;
	or.b32  	%r1650, %r1649, %r1638;
	or.b32  	%r51, %r1650, %r1641;
	shr.u32 	%r1651, %r1811, 18;
	and.b32  	%r1652, %r1651, 128;
	shr.u32 	%r1653, %r1630, 19;
	and.b32  	%r1654, %r1653, 64;
	shr.u32 	%r1655, %r1811, 12;
	and.b32  	%r1656, %r1655, 32;
	shr.u32 	%r1657, %r1630, 13;
	and.b32  	%r1658, %r1657, 16;
	shr.u32 	%r1659, %r1811, 6;
	and.b32  	%r1660, %r1659, 8;
	shr.u32 	%r1661, %r1630, 7;
	and.b32  	%r1662, %r1661, 4;
	and.b32  	%r1663, %r1811, 2;
	shr.u32 	%r1664, %r1630, 1;
	and.b32  	%r1665, %r1664, 1;
	or.b32  	%r1666, %r1652, %r1663;
	or.b32  	%r1667, %r1666, %r1656;
	or.b32  	%r1668, %r1667, %r1660;
	or.b32  	%r1669, %r1668, %r1654;
	or.b32  	%r1670, %r1669, %r1658;
	or.b32  	%r1671, %r1670, %r1662;
	or.b32  	%r1672, %r1671, %r1665;
	cvt.u16.u32 	%rs16, %r1672;
	shr.u32 	%r1673, %r1811, 19;
	and.b32  	%r1674, %r1673, 128;
	shr.u32 	%r1675, %r1630, 20;
	and.b32  	%r1676, %r1675, 64;
	shr.u32 	%r1677, %r1811, 13;
	and.b32  	%r1678, %r1677, 32;
	shr.u32 	%r1679, %r1630, 14;
	and.b32  	%r1680, %r1679, 16;
	and.b32  	%r1681, %r1490, 8;
	shr.u32 	%r1682, %r1630, 8;
	and.b32  	%r1683, %r1682, 4;
	and.b32  	%r1684, %r1478, 2;
	shr.u32 	%r1685, %r1630, 2;
	and.b32  	%r1686, %r1685, 1;
	or.b32  	%r1687, %r1678, %r1674;
	or.b32  	%r1688, %r1687, %r1681;
	or.b32  	%r1689, %r1688, %r1684;
	or.b32  	%r1690, %r1689, %r1676;
	or.b32  	%r1691, %r1690, %r1680;
	or.b32  	%r1692, %r1691, %r1683;
	or.b32  	%r1693, %r1692, %r1686;
	cvt.u16.u32 	%rs17, %r1693;
	shr.u32 	%r1694, %r1811, 20;
	and.b32  	%r1695, %r1694, 128;
	shr.u32 	%r1696, %r1630, 21;
	and.b32  	%r1697, %r1696, 64;
	shr.u32 	%r1698, %r1811, 14;
	and.b32  	%r1699, %r1698, 32;
	shr.u32 	%r1700, %r1630, 15;
	and.b32  	%r1701, %r1700, 16;
	shr.u32 	%r1702, %r1811, 8;
	and.b32  	%r1703, %r1702, 8;
	shr.u32 	%r1704, %r1630, 9;
	and.b32  	%r1705, %r1704, 4;
	shr.u32 	%r1706, %r1811, 2;
	and.b32  	%r1707, %r1706, 2;
	shr.u32 	%r1708, %r1630, 3;
	and.b32  	%r1709, %r1708, 1;
	or.b32  	%r1710, %r1699, %r1695;
	or.b32  	%r1711, %r1710, %r1703;
	or.b32  	%r1712, %r1711, %r1707;
	or.b32  	%r1713, %r1712, %r1697;
	or.b32  	%r1714, %r1713, %r1701;
	or.b32  	%r1715, %r1714, %r1705;
	or.b32  	%r1716, %r1715, %r1709;
	cvt.u16.u32 	%rs18, %r1716;
	shr.u32 	%r1717, %r1811, 21;
	and.b32  	%r1718, %r1717, 128;
	shr.u32 	%r1719, %r1630, 22;
	and.b32  	%r1720, %r1719, 64;
	shr.u32 	%r1721, %r1811, 15;
	and.b32  	%r1722, %r1721, 32;
	shr.u32 	%r1723, %r1630, 16;
	and.b32  	%r1724, %r1723, 16;
	shr.u32 	%r1725, %r1811, 9;
	and.b32  	%r1726, %r1725, 8;
	shr.u32 	%r1727, %r1630, 10;
	and.b32  	%r1728, %r1727, 4;
	and.b32  	%r1729, %r1481, 2;
	shr.u32 	%r1730, %r1630, 4;
	and.b32  	%r1731, %r1730, 1;
	or.b32  	%r1732, %r1722, %r1718;
	or.b32  	%r1733, %r1732, %r1726;
	or.b32  	%r1734, %r1733, %r1729;
	or.b32  	%r1735, %r1734, %r1720;
	or.b32  	%r1736, %r1735, %r1724;
	or.b32  	%r1737, %r1736, %r1728;
	or.b32  	%r1738, %r1737, %r1731;
	cvt.u16.u32 	%rs19, %r1738;
	shr.u32 	%r1739, %r1811, 22;
	and.b32  	%r1740, %r1739, 128;
	shr.u32 	%r1741, %r1630, 23;
	and.b32  	%r1742, %r1741, 64;
	shr.u32 	%r1743, %r1811, 16;
	and.b32  	%r1744, %r1743, 32;
	shr.u32 	%r1745, %r1630, 17;
	and.b32  	%r1746, %r1745, 16;
	shr.u32 	%r1747, %r1811, 10;
	and.b32  	%r1748, %r1747, 8;
	shr.u32 	%r1749, %r1630, 11;
	and.b32  	%r1750, %r1749, 4;
	shr.u32 	%r1751, %r1811, 4;
	and.b32  	%r1752, %r1751, 2;
	shr.u32 	%r1753, %r1630, 5;
	and.b32  	%r1754, %r1753, 1;
	or.b32  	%r1755, %r1744, %r1740;
	or.b32  	%r1756, %r1755, %r1748;
	or.b32  	%r1757, %r1756, %r1752;
	or.b32  	%r1758, %r1757, %r1742;
	or.b32  	%r1759, %r1758, %r1746;
	or.b32  	%r1760, %r1759, %r1750;
	or.b32  	%r1761, %r1760, %r1754;
	cvt.u16.u32 	%rs20, %r1761;
	and.b32  	%r1762, %r1506, 128;
	shr.u32 	%r1763, %r1630, 24;
	and.b32  	%r1764, %r1763, 64;
	and.b32  	%r1765, %r1631, 32;
	and.b32  	%r1766, %r1633, 16;
	and.b32  	%r1767, %r1635, 8;
	and.b32  	%r1768, %r1637, 4;
	and.b32  	%r1769, %r1485, 2;
	and.b32  	%r1770, %r1640, 1;
	or.b32  	%r1771, %r1765, %r1762;
	or.b32  	%r1772, %r1771, %r1767;
	or.b32  	%r1773, %r1772, %r1769;
	or.b32  	%r1774, %r1773, %r1764;
	or.b32  	%r1775, %r1774, %r1766;
	or.b32  	%r1776, %r1775, %r1768;
	or.b32  	%r1777, %r1776, %r1770;
	cvt.u16.u32 	%rs21, %r1777;
	shr.u32 	%r1778, %r1811, 24;
	and.b32  	%r1779, %r1778, 128;
	shr.u32 	%r1780, %r1630, 25;
	and.b32  	%r1781, %r1780, 64;
	and.b32  	%r1782, %r1651, 32;
	and.b32  	%r1783, %r1653, 16;
	and.b32  	%r1784, %r1655, 8;
	and.b32  	%r1785, %r1657, 4;
	and.b32  	%r1786, %r1659, 2;
	and.b32  	%r1787, %r1661, 1;
	or.b32  	%r1788, %r1782, %r1779;
	or.b32  	%r1789, %r1788, %r1784;
	or.b32  	%r1790, %r1789, %r1786;
	or.b32  	%r1791, %r1790, %r1781;
	or.b32  	%r1792, %r1791, %r1783;
	or.b32  	%r1793, %r1792, %r1785;
	or.b32  	%r52, %r1793, %r1787;
	add.s32 	%r1814, %r1795, -8;
	cvt.s64.s32 	%rd130, %r1814;
	setp.le.s64 	%p13, %rd157, %rd130;
	@%p13 bra 	$L__BB1_25;
	cvt.s64.s32 	%rd131, %r1795;
	add.s64 	%rd132, %rd36, %rd131;
	st.global.u8 	[%rd132+-8], %r30;
	add.s64 	%rd133, %rd37, %rd131;
	st.global.u8 	[%rd133+-8], %r51;
	add.s32 	%r1814, %r1795, -7;
$L__BB1_25:
	ld.param.u64 	%rd158, [_Z16paralell_enc_decPKhPhS1_l_param_3];
	cvt.s64.s32 	%rd38, %r1814;
	setp.le.s64 	%p14, %rd158, %rd38;
	@%p14 bra 	$L__BB1_27;
	add.s64 	%rd134, %rd36, %rd38;
	st.global.u8 	[%rd134], %r31;
	add.s64 	%rd135, %rd37, %rd38;
	st.global.u8 	[%rd135], %rs16;
	add.s32 	%r1814, %r1814, 1;
$L__BB1_27:
	ld.param.u64 	%rd159, [_Z16paralell_enc_decPKhPhS1_l_param_3];
	cvt.s64.s32 	%rd39, %r1814;
	setp.le.s64 	%p15, %rd159, %rd39;
	@%p15 bra 	$L__BB1_29;
	add.s64 	%rd136, %rd36, %rd39;
	st.global.u8 	[%rd136], %r32;
	add.s64 	%rd137, %rd37, %rd39;
	st.global.u8 	[%rd137], %rs17;
	add.s32 	%r1814, %r1814, 1;
$L__BB1_29:
	ld.param.u64 	%rd160, [_Z16paralell_enc_decPKhPhS1_l_param_3];
	cvt.s64.s32 	%rd40, %r1814;
	setp.le.s64 	%p16, %rd160, %rd40;
	@%p16 bra 	$L__BB1_31;
	add.s64 	%rd138, %rd36, %rd40;
	st.global.u8 	[%rd138], %r33;
	add.s64 	%rd139, %rd37, %rd40;
	st.global.u8 	[%rd139], %rs18;
	add.s32 	%r1814, %r1814, 1;
$L__BB1_31:
	ld.param.u64 	%rd161, [_Z16paralell_enc_decPKhPhS1_l_param_3];
	cvt.s64.s32 	%rd41, %r1814;
	setp.le.s64 	%p17, %rd161, %rd41;
	@%p17 bra 	$L__BB1_33;
	add.s64 	%rd140, %rd36, %rd41;
	st.global.u8 	[%rd140], %r34;
	add.s64 	%rd141, %rd37, %rd41;
	st.global.u8 	[%rd141], %rs19;
	add.s32 	%r1814, %r1814, 1;
$L__BB1_33:
	ld.param.u64 	%rd162, [_Z16paralell_enc_decPKhPhS1_l_param_3];
	cvt.s64.s32 	%rd42, %r1814;
	setp.le.s64 	%p18, %rd162, %rd42;
	@%p18 bra 	$L__BB1_35;
	add.s64 	%rd142, %rd36, %rd42;
	st.global.u8 	[%rd142], %r35;
	add.s64 	%rd143, %rd37, %rd42;
	st.global.u8 	[%rd143], %rs20;
	add.s32 	%r1814, %r1814, 1;
$L__BB1_35:
	ld.param.u64 	%rd163, [_Z16paralell_enc_decPKhPhS1_l_param_3];
	cvt.s64.s32 	%rd43, %r1814;
	setp.le.s64 	%p19, %rd163, %rd43;
	@%p19 bra 	$L__BB1_37;
	add.s64 	%rd144, %rd36, %rd43;
	st.global.u8 	[%rd144], %r36;
	add.s64 	%rd145, %rd37, %rd43;
	st.global.u8 	[%rd145], %rs21;
	add.s32 	%r1814, %r1814, 1;
$L__BB1_37:
	ld.param.u64 	%rd164, [_Z16paralell_enc_decPKhPhS1_l_param_3];
	cvt.s64.s32 	%rd44, %r1814;
	setp.le.s64 	%p20, %rd164, %rd44;
	@%p20 bra 	$L__BB1_39;
	add.s64 	%rd146, %rd36, %rd44;
	st.global.u8 	[%rd146], %r37;
	add.s64 	%rd147, %rd37, %rd44;
	st.global.u8 	[%rd147], %r52;
$L__BB1_39:
	ret;

}


// ===== COMPILED SASS (sm_100) =====

	.target	sm_100

	.elftype	@"ET_EXEC"


//--------------------- .note.nv.tkinfo           --------------------------
	.section	.note.nv.tkinfo,"",@"SHT_NOTE"
	.sectionflags	@"SHF_NOTE_NV_TKINFO"
	.tkinfo
        /*0018*/ 	.word	0x00000002
        /*0030*/ 	.string	""
        /*0030*/ 	.string	"ptxas"
        /*0030*/ 	.string	"Cuda compilation tools, release 13.0, V13.0.88"
        /*0030*/ 	.string	"Build cuda_13.0.r13.0/compiler.36424714_0"
        /*0030*/ 	.string	"-arch sm_100 -m 64 "



//--------------------- .note.nv.cuinfo           --------------------------
	.section	.note.nv.cuinfo,"",@"SHT_NOTE"
	.sectionflags	@"SHF_NOTE_NV_CUINFO"
        /*0018*/ 	.short	0x0002
        /*001a*/ 	.short	0x0064
        /*001c*/ 	.short	0x0082
	.zero		2


//--------------------- .nv.info                  --------------------------
	.section	.nv.info,"",@"SHT_CUDA_INFO"
	.align	4


	//----- nvinfo : EIATTR_REGCOUNT
	.align		4
        /*0000*/ 	.byte	0x04, 0x2f
        /*0002*/ 	.short	(.L_2 - .L_1)
	.align		4
.L_1:
        /*0004*/ 	.word	index@(_Z16paralell_enc_decP5char4)
        /*0008*/ 	.word	0x00000018


	//----- nvinfo : EIATTR_FRAME_SIZE
	.align		4
.L_2:
        /*000c*/ 	.byte	0x04, 0x11
        /*000e*/ 	.short	(.L_4 - .L_3)
	.align		4
.L_3:
        /*0010*/ 	.word	index@(_Z16paralell_enc_decP5char4)
        /*0014*/ 	.word	0x00000000


	//----- nvinfo : EIATTR_REGCOUNT
	.align		4
.L_4:
        /*0018*/ 	.byte	0x04, 0x2f
        /*001a*/ 	.short	(.L_6 - .L_5)
	.align		4
.L_5:
        /*001c*/ 	.word	index@(_Z16paralell_enc_decPKhPhS1_l)
        /*0020*/ 	.word	0x0000008e


	//----- nvinfo : EIATTR_FRAME_SIZE
	.align		4
.L_6:
        /*0024*/ 	.byte	0x04, 0x11
        /*0026*/ 	.short	(.L_8 - .L_7)
	.align		4
.L_7:
        /*0028*/ 	.word	index@(_Z16paralell_enc_decPKhPhS1_l)
        /*002c*/ 	.word	0x00000260


	//----- nvinfo : EIATTR_MIN_STACK_SIZE
	.align		4
.L_8:
        /*0030*/ 	.byte	0x04, 0x12
        /*0032*/ 	.short	(.L_10 - .L_9)
	.align		4
.L_9:
        /*0034*/ 	.word	index@(_Z16paralell_enc_decPKhPhS1_l)
        /*0038*/ 	.word	0x00000260


	//----- nvinfo : EIATTR_MIN_STACK_SIZE
	.align		4
.L_10:
        /*003c*/ 	.byte	0x04, 0x12
        /*003e*/ 	.short	(.L_12 - .L_11)
	.align		4
.L_11:
        /*0040*/ 	.word	index@(_Z16paralell_enc_decP5char4)
        /*0044*/ 	.word	0x00000000
.L_12:


//--------------------- .nv.compat                --------------------------
	.section	.nv.compat,"",@"SHT_CUDA_COMPAT_INFO"
	.align	4
        /*0000*/ 	.byte	0x02, 0x09, 0x00, 0x00, 0x02, 0x02, 0x01, 0x00, 0x02, 0x05, 0x05, 0x00, 0x03, 0x07, 0x01, 0x01
        /*0010*/ 	.byte	0x02, 0x03, 0x00, 0x00, 0x02, 0x06, 0x01, 0x00, 0x04, 0x0b, 0x08, 0x00, 0x09, 0x00, 0x00, 0x00
        /*0020*/ 	.byte	0x00, 0x00, 0x00, 0x00


//--------------------- .nv.info._Z16paralell_enc_decPKhPhS1_l --------------------------
	.section	.nv.info._Z16paralell_enc_decPKhPhS1_l,"",@"SHT_CUDA_INFO"
	.sectionflags	@""
	.align	4


	//----- nvinfo : EIATTR_CUDA_API_VERSION
	.align		4
        /*0000*/ 	.byte	0x04, 0x37
        /*0002*/ 	.short	(.L_14 - .L_13)
.L_13:
        /*0004*/ 	.word	0x00000082


	//----- nvinfo : EIATTR_KPARAM_INFO
	.align		4
.L_14:
        /*0008*/ 	.byte	0x04, 0x17
        /*000a*/ 	.short	(.L_16 - .L_15)
.L_15:
        /*000c*/ 	.word	0x00000000
        /*0010*/ 	.short	0x0003
        /*0012*/ 	.short	0x0018
        /*0014*/ 	.byte	0x00, 0xf0, 0x21, 0x00


	//----- nvinfo : EIATTR_KPARAM_INFO
	.align		4
.L_16:
        /*0018*/ 	.byte	0x04, 0x17
        /*001a*/ 	.short	(.L_18 - .L_17)
.L_17:
        /*001c*/ 	.word	0x00000000
        /*0020*/ 	.short	0x0002
        /*0022*/ 	.short	0x0010
        /*0024*/ 	.byte	0x00, 0xf5, 0x21, 0x00


	//----- nvinfo : EIATTR_KPARAM_INFO
	.align		4
.L_18:
        /*0028*/ 	.byte	0x04, 0x17
        /*002a*/ 	.short	(.L_20 - .L_19)
.L_19:
        /*002c*/ 	.word	0x00000000
        /*0030*/ 	.short	0x0001
        /*0032*/ 	.short	0x0008
        /*0034*/ 	.byte	0x00, 0xf5, 0x21, 0x00


	//----- nvinfo : EIATTR_KPARAM_INFO
	.align		4
.L_20:
        /*0038*/ 	.byte	0x04, 0x17
        /*003a*/ 	.short	(.L_22 - .L_21)
.L_21:
        /*003c*/ 	.word	0x00000000
        /*0040*/ 	.short	0x0000
        /*0042*/ 	.short	0x0000
        /*0044*/ 	.byte	0x00, 0xf5, 0x21, 0x00


	//----- nvinfo : EIATTR_SPARSE_MMA_MASK
	.align		4
.L_22:
        /*0048*/ 	.byte	0x03, 0x50
        /*004a*/ 	.short	0x0000


	//----- nvinfo : EIATTR_MAXREG_COUNT
	.align		4
        /*004c*/ 	.byte	0x03, 0x1b
        /*004e*/ 	.short	0x00ff


	//----- nvinfo : EIATTR_MERCURY_ISA_VERSION
	.align		4
        /*0050*/ 	.byte	0x03, 0x5f
        /*0052*/ 	.short	0x0101


	//----- nvinfo : EIATTR_VRC_CTA_INIT_COUNT
	.align		4
        /*0054*/ 	.byte	0x02, 0x4a
	.zero		1
	.zero		1


	//----- nvinfo : EIATTR_EXIT_INSTR_OFFSETS
	.align		4
        /*0058*/ 	.byte	0x04, 0x1c
        /*005a*/ 	.short	(.L_24 - .L_23)


	//   ....[0]....
.L_23:
        /*005c*/ 	.word	0x000000c0


	//   ....[1]....
        /*0060*/ 	.word	0x00008830


	//   ....[2]....
        /*0064*/ 	.word	0x00008940


	//----- nvinfo : EIATTR_CRS_STACK_SIZE
	.align		4
.L_24:
        /*0068*/ 	.byte	0x04, 0x1e
        /*006a*/ 	.short	(.L_26 - .L_25)
.L_25:
        /*006c*/ 	.word	0x00000000


	//----- nvinfo : EIATTR_CBANK_PARAM_SIZE
	.align		4
.L_26:
        /*0070*/ 	.byte	0x03, 0x19
        /*0072*/ 	.short	0x0020


	//----- nvinfo : EIATTR_PARAM_CBANK
	.align		4
        /*0074*/ 	.byte	0x04, 0x0a
        /*0076*/ 	.short	(.L_28 - .L_27)
	.align		4
.L_27:
        /*0078*/ 	.word	index@(.nv.constant0._Z16paralell_enc_decPKhPhS1_l)
        /*007c*/ 	.short	0x0380
        /*007e*/ 	.short	0x0020


	//----- nvinfo : EIATTR_SW_WAR
	.align		4
.L_28:
        /*0080*/ 	.byte	0x04, 0x36
        /*0082*/ 	.short	(.L_30 - .L_29)
.L_29:
        /*0084*/ 	.word	0x00000008
.L_30:


//--------------------- .nv.info._Z16paralell_enc_decP5char4 --------------------------
	.section	.nv.info._Z16paralell_enc_decP5char4,"",@"SHT_CUDA_INFO"
	.sectionflags	@""
	.align	4


	//----- nvinfo : EIATTR_CUDA_API_VERSION
	.align		4
        /*0000*/ 	.byte	0x04, 0x37
        /*0002*/ 	.short	(.L_32 - .L_31)
.L_31:
        /*0004*/ 	.word	0x00000082


	//----- nvinfo : EIATTR_KPARAM_INFO
	.align		4
.L_32:
        /*0008*/ 	.byte	0x04, 0x17
        /*000a*/ 	.short	(.L_34 - .L_33)
.L_33:
        /*000c*/ 	.word	0x00000000
        /*0010*/ 	.short	0x0000
        /*0012*/ 	.short	0x0000
        /*0014*/ 	.byte	0x00, 0xf5, 0x21, 0x00


	//----- nvinfo : EIATTR_SPARSE_MMA_MASK
	.align		4
.L_34:
        /*0018*/ 	.byte	0x03, 0x50
        /*001a*/ 	.short	0x0000


	//----- nvinfo : EIATTR_MAXREG_COUNT
	.align		4
        /*001c*/ 	.byte	0x03, 0x1b
        /*001e*/ 	.short	0x00ff


	//----- nvinfo : EIATTR_EXTERNS
	.align		4
        /*0020*/ 	.byte	0x04, 0x0f
        /*0022*/ 	.short	(.L_36 - .L_35)


	//   ....[0]....
	.align		4
.L_35:
        /*0024*/ 	.word	index@(vprintf)


	//----- nvinfo : EIATTR_MERCURY_ISA_VERSION
	.align		4
.L_36:
        /*0028*/ 	.byte	0x03, 0x5f
        /*002a*/ 	.short	0x0101


	//----- nvinfo : EIATTR_VRC_CTA_INIT_COUNT
	.align		4
        /*002c*/ 	.byte	0x02, 0x4a
	.zero		1
	.zero		1


	//----- nvinfo : EIATTR_SYSCALL_OFFSETS
	.align		4
        /*0030*/ 	.byte	0x04, 0x46
        /*0032*/ 	.short	(.L_38 - .L_37)


	//   ....[0]....
.L_37:
        /*0034*/ 	.word	0x00000080


	//----- nvinfo : EIATTR_EXIT_INSTR_OFFSETS
	.align		4
.L_38:
        /*0038*/ 	.byte	0x04, 0x1c
        /*003a*/ 	.short	(.L_40 - .L_39)


	//   ....[0]....
.L_39:
        /*003c*/ 	.word	0x00000090


	//----- nvinfo : EIATTR_CBANK_PARAM_SIZE
	.align		4
.L_40:
        /*0040*/ 	.byte	0x03, 0x19
        /*0042*/ 	.short	0x0008


	//----- nvinfo : EIATTR_PARAM_CBANK
	.align		4
        /*0044*/ 	.byte	0x04, 0x0a
        /*0046*/ 	.short	(.L_42 - .L_41)
	.align		4
.L_41:
        /*0048*/ 	.word	index@(.nv.constant0._Z16paralell_enc_decP5char4)
        /*004c*/ 	.short	0x0380
        /*004e*/ 	.short	0x0008


	//----- nvinfo : EIATTR_SW_WAR
	.align		4
.L_42:
        /*0050*/ 	.byte	0x04, 0x36
        /*0052*/ 	.short	(.L_44 - .L_43)
.L_43:
        /*0054*/ 	.word	0x00000008
.L_44:


//--------------------- .nv.callgraph             --------------------------
	.section	.nv.callgraph,"",@"SHT_CUDA_CALLGRAPH"
	.align	4
	.sectionentsize	8
	.align		4
        /*0000*/ 	.word	0x00000000
	.align		4
        /*0004*/ 	.word	0xffffffff
	.align		4
        /*0008*/ 	.word	index@(_Z16paralell_enc_decP5char4)
	.align		4
        /*000c*/ 	.word	index@(vprintf)
	.align		4
        /*0010*/ 	.word	0x00000000
	.align		4
        /*0014*/ 	.word	0xfffffffe
	.align		4
        /*0018*/ 	.word	0x00000000
	.align		4
        /*001c*/ 	.word	0xfffffffd
	.align		4
        /*0020*/ 	.word	0x00000000
	.align		4
        /*0024*/ 	.word	0xfffffffc


//--------------------- .nv.constant4             --------------------------
	.section	.nv.constant4,"a",@progbits
	.align	8
	.align		8
.nv.constant4:
        /*0000*/ 	.dword	$str
	.align		8
        /*0008*/ 	.dword	vprintf


//--------------------- .text._Z16paralell_enc_decPKhPhS1_l --------------------------
	.section	.text._Z16paralell_enc_decPKhPhS1_l,"ax",@progbits
	.align	128
        .global         _Z16paralell_enc_decPKhPhS1_l
        .type           _Z16paralell_enc_decPKhPhS1_l,@function
        .size           _Z16paralell_enc_decPKhPhS1_l,(.L_x_21 - _Z16paralell_enc_decPKhPhS1_l)
        .other          _Z16paralell_enc_decPKhPhS1_l,@"STO_CUDA_ENTRY STV_DEFAULT"
_Z16paralell_enc_decPKhPhS1_l:
.text._Z16paralell_enc_decPKhPhS1_l:
[----:B------:R-:W0:Y:S01]  /*0000*/  LDC R1, c[0x0][0x37c] ;  /* 0x0000df00ff017b82 */ /* 0x000e220000000800 */
[----:B------:R-:W1:Y:S01]  /*0010*/  S2R R0, SR_CTAID.X ;  /* 0x0000000000007919 */ /* 0x000e620000002500 */
[----:B------:R-:W1:Y:S01]  /*0020*/  LDCU UR4, c[0x0][0x360] ;  /* 0x00006c00ff0477ac */ /* 0x000e620008000800 */
[----:B0-----:R-:W-:Y:S01]  /*0030*/  VIADD R1, R1, 0xfffffda0 ;  /* 0xfffffda001017836 */ /* 0x001fe20000000000 */
[----:B------:R-:W1:Y:S01]  /*0040*/  S2R R3, SR_TID.X ;  /* 0x0000000000037919 */ /* 0x000e620000002100 */
[----:B------:R-:W0:Y:S01]  /*0050*/  LDCU.64 UR8, c[0x0][0x398] ;  /* 0x00007300ff0877ac */ /* 0x000e220008000a00 */
[----:B-1----:R-:W-:-:S04]  /*0060*/  IMAD R0, R0, UR4, R3 ;  /* 0x0000000400007c24 */ /* 0x002fc8000f8e0203 */
[----:B------:R-:W-:Y:S02]  /*0070*/  IMAD.SHL.U32 R10, R0, 0x8, RZ ;  /* 0x00000008000a7824 */ /* 0x000fe400078e00ff */
[----:B------:R-:W-:-:S03]  /*0080*/  IMAD.MOV.U32 R0, RZ, RZ, R1 ;  /* 0x000000ffff007224 */ /* 0x000fc600078e0001 */
[----:B0-----:R-:W-:Y:S02]  /*0090*/  ISETP.GE.U32.AND P0, PT, R10, UR8, PT ;  /* 0x000000080a007c0c */ /* 0x001fe4000bf06070 */
[----:B------:R-:W-:-:S04]  /*00a0*/  SHF.R.S32.HI R2, RZ, 0x1f, R10 ;  /* 0x0000001fff027819 */ /* 0x000fc8000001140a */
[----:B------:R-:W-:-:S13]  /*00b0*/  ISETP.GE.AND.EX P0, PT, R2, UR9, PT, P0 ;  /* 0x0000000902007c0c */ /* 0x000fda000bf06300 */
[----:B------:R-:W-:Y:S05]  /*00c0*/  @P0 EXIT ;  /* 0x000000000000094d */ /* 0x000fea0003800000 */
[----:B------:R-:W-:Y:S01]  /*00d0*/  VIADD R128, R10, 0x1 ;  /* 0x000000010a807836 */ /* 0x000fe20000000000 */
[----:B------:R-:W0:Y:S04]  /*00e0*/  LDCU.64 UR4, c[0x0][0x380] ;  /* 0x00007000ff0477ac */ /* 0x000e280008000a00 */
[----:B------:R-:W-:Y:S01]  /*00f0*/  ISETP.GE.U32.AND P0, PT, R128, UR8, PT ;  /* 0x0000000880007c0c */ /* 0x000fe2000bf06070 */
[----:B------:R-:W1:Y:S01]  /*0100*/  LDCU.64 UR6, c[0x0][0x358] ;  /* 0x00006b00ff0677ac */ /* 0x000e620008000a00 */
[----:B------:R-:W-:-:S04]  /*0110*/  SHF.R.S32.HI R9, RZ, 0x1f, R128 ;  /* 0x0000001fff097819 */ /* 0x000fc80000011480 */
[----:B------:R-:W-:-:S13]  /*0120*/  ISETP.GE.AND.EX P0, PT, R9, UR9, PT, P0 ;  /* 0x0000000909007c0c */ /* 0x000fda000bf06300 */
[C---:B------:R-:W-:Y:S01]  /*0130*/  @!P0 VIADD R128, R10.reuse, 0x2 ;  /* 0x000000020a808836 */ /* 0x040fe20000000000 */
[----:B0-----:R-:W-:-:S04]  /*0140*/  IADD3 R10, P4, PT, R10, UR4, RZ ;  /* 0x000000040a0a7c10 */ /* 0x001fc8000ff9e0ff */
[----:B------:R-:W-:Y:S02]  /*0150*/  ISETP.GE.U32.AND P3, PT, R128, UR8, PT ;  /* 0x0000000880007c0c */ /* 0x000fe4000bf66070 */
[----:B------:R-:W-:Y:S02]  /*0160*/  SHF.R.S32.HI R9, RZ, 0x1f, R128 ;  /* 0x0000001fff097819 */ /* 0x000fe40000011480 */
[----:B------:R-:W-:Y:S02]  /*0170*/  IADD3.X R11, PT, PT, R2, UR5, RZ, P4, !PT ;  /* 0x00000005020b7c10 */ /* 0x000fe4000a7fe4ff */
[----:B------:R-:W-:-:S03]  /*0180*/  ISETP.GE.AND.EX P3, PT, R9, UR9, PT, P3 ;  /* 0x0000000909007c0c */ /* 0x000fc6000bf66330 */
[----:B-1----:R-:W5:Y:S10]  /*0190*/  @!P0 LDG.E.U8 R2, desc[UR6][R10.64+0x1] ;  /* 0x000001060a028981 */ /* 0x002f74000c1e1100 */
[C---:B------:R-:W-:Y:S01]  /*01a0*/  @!P3 IADD3 R12, P5, PT, R128.reuse, UR4, RZ ;  /* 0x00000004800cbc10 */ /* 0x040fe2000ffbe0ff */
[----:B------:R-:W-:-:S05]  /*01b0*/  @!P3 VIADD R128, R128, 0x1 ;  /* 0x000000018080b836 */ /* 0x000fca0000000000 */
[----:B------:R-:W-:Y:S02]  /*01c0*/  ISETP.GE.U32.AND P1, PT, R128, UR8, PT ;  /* 0x0000000880007c0c */ /* 0x000fe4000bf26070 */
[----:B------:R-:W-:-:S04]  /*01d0*/  SHF.R.S32.HI R15, RZ, 0x1f, R128 ;  /* 0x0000001fff0f7819 */ /* 0x000fc80000011480 */
[----:B------:R-:W-:-:S13]  /*01e0*/  ISETP.GE.AND.EX P1, PT, R15, UR9, PT, P1 ;  /* 0x000000090f007c0c */ /* 0x000fda000bf26310 */
        /* <DEDUP_REMOVED lines=9> */
[----:B------:R-:W-:Y:S02]  /*0280*/  ISETP.GE.AND.EX P0, PT, R19, UR9, PT, P0 ;  /* 0x0000000913007c0c */ /* 0x000fe4000bf06300 */
[----:B------:R-:W-:Y:S02]  /*0290*/  @!P3 IADD3.X R13, PT, PT, R9, UR5, RZ, P5, !PT ;  /* 0x00000005090dbc10 */ /* 0x000fe4000affe4ff */
[----:B------:R-:W-:Y:S01]  /*02a0*/  @!P1 IADD3.X R15, PT, PT, R15, UR5, RZ, P6, !PT ;  /* 0x000000050f0f9c10 */ /* 0x000fe2000b7fe4ff */
[----:B------:R-:W-:Y:S01]  /*02b0*/  IMAD.MOV.U32 R24, RZ, RZ, 0x1 ;  /* 0x00000001ff187424 */ /* 0x000fe200078e00ff */
[----:B------:R-:W-:Y:S01]  /*02c0*/  @!P2 IADD3.X R17, PT, PT, R17, UR5, RZ, P4, !PT ;  /* 0x000000051111ac10 */ /* 0x000fe2000a7fe4ff */
[----:B------:R0:W5:Y:S04]  /*02d0*/  @!P3 LDG.E.U8 R4, desc[UR6][R12.64] ;  /* 0x000000060c04b981 */ /* 0x000168000c1e1100 */
[----:B------:R-:W5:Y:S02]  /*02e0*/  @!P1 LDG.E.U8 R3, desc[UR6][R14.64] ;  /* 0x000000060e039981 */ /* 0x000f64000c1e1100 */
[C---:B------:R-:W-:Y:S01]  /*02f0*/  @!P0 IADD3 R18, P5, PT, R128.reuse, UR4, RZ ;  /* 0x0000000480128c10 */ /* 0x040fe2000ffbe0ff */
[----:B------:R-:W-:Y:S01]  /*0300*/  @!P0 VIADD R128, R128, 0x1 ;  /* 0x0000000180808836 */ /* 0x000fe20000000000 */
[----:B------:R1:W5:Y:S04]  /*0310*/  @!P2 LDG.E.U8 R6, desc[UR6][R16.64] ;  /* 0x000000061006a981 */ /* 0x000368000c1e1100 */
[----:B------:R-:W-:Y:S01]  /*0320*/  ISETP.GE.U32.AND P3, PT, R128, UR8, PT ;  /* 0x0000000880007c0c */ /* 0x000fe2000bf66070 */
[----:B------:R-:W-:Y:S01]  /*0330*/  IMAD.MOV.U32 R25, RZ, RZ, 0x1 ;  /* 0x00000001ff197424 */ /* 0x000fe200078e00ff */
[----:B------:R-:W-:Y:S01]  /*0340*/  SHF.R.S32.HI R21, RZ, 0x1f, R128 ;  /* 0x0000001fff157819 */ /* 0x000fe20000011480 */
[----:B------:R-:W-:Y:S01]  /*0350*/  IMAD.MOV.U32 R26, RZ, RZ, 0x2 ;  /* 0x00000002ff1a7424 */ /* 0x000fe200078e00ff */
[----:B------:R-:W5:Y:S02]  /*0360*/  LDG.E.U8 R9, desc[UR6][R10.64] ;  /* 0x000000060a097981 */ /* 0x000f64000c1e1100 */
[----:B------:R-:W-:-:S13]  /*0370*/  ISETP.GE.AND.EX P3, PT, R21, UR9, PT, P3 ;  /* 0x0000000915007c0c */ /* 0x000fda000bf66330 */
[----:B------:R-:W-:-:S04]  /*0380*/  @!P3 IADD3 R20, P6, PT, R128, UR4, RZ ;  /* 0x000000048014bc10 */ /* 0x000fc8000ffde0ff */
[----:B------:R-:W-:-:S05]  /*0390*/  @!P3 IADD3.X R21, PT, PT, R21, UR5, RZ, P6, !PT ;  /* 0x000000051515bc10 */ /* 0x000fca000b7fe4ff */
[----:B------:R-:W5:Y:S01]  /*03a0*/  @!P3 LDG.E.U8 R8, desc[UR6][R20.64] ;  /* 0x000000061408b981 */ /* 0x000f62000c1e1100 */
[----:B------:R-:W-:-:S05]  /*03b0*/  @!P3 VIADD R128, R128, 0x1 ;  /* 0x000000018080b836 */ /* 0x000fca0000000000 */
[----:B------:R-:W-:Y:S02]  /*03c0*/  ISETP.GE.U32.AND P1, PT, R128, UR8, PT ;  /* 0x0000000880007c0c */ /* 0x000fe4000bf26070 */
[----:B------:R-:W-:-:S04]  /*03d0*/  SHF.R.S32.HI R22, RZ, 0x1f, R128 ;  /* 0x0000001fff167819 */ /* 0x000fc80000011480 */
[----:B------:R-:W-:Y:S02]  /*03e0*/  ISETP.GE.AND.EX P1, PT, R22, UR9, PT, P1 ;  /* 0x0000000916007c0c */ /* 0x000fe4000bf26310 */
[----:B------:R-:W-:Y:S01]  /*03f0*/  @!P0 IADD3.X R19, PT, PT, R19, UR5, RZ, P5, !PT ;  /* 0x0000000513138c10 */ /* 0x000fe2000affe4ff */
[----:B------:R-:W-:Y:S02]  /*0400*/  IMAD.MOV.U32 R27, RZ, RZ, 0x2 ;  /* 0x00000002ff1b7424 */ /* 0x000fe400078e00ff */
[----:B------:R-:W-:Y:S02]  /*0410*/  IMAD.MOV.U32 R36, RZ, RZ, 0x2 ;  /* 0x00000002ff247424 */ /* 0x000fe400078e00ff */
[----:B------:R2:W5:Y:S06]  /*0420*/  @!P0 LDG.E.U8 R5, desc[UR6][R18.64] ;  /* 0x0000000612058981 */ /* 0x00056c000c1e1100 */
[----:B0-----:R-:W-:-:S04]  /*0430*/  @!P1 IADD3 R12, P4, PT, R128, UR4, RZ ;  /* 0x00000004800c9c10 */ /* 0x001fc8000ff9e0ff */
[----:B------:R-:W-:Y:S01]  /*0440*/  @!P1 IADD3.X R13, PT, PT, R22, UR5, RZ, P4, !PT ;  /* 0x00000005160d9c10 */ /* 0x000fe2000a7fe4ff */
[----:B------:R-:W-:Y:S02]  /*0450*/  IMAD.MOV.U32 R37, RZ, RZ, 0x2 ;  /* 0x00000002ff257424 */ /* 0x000fe400078e00ff */
[----:B------:R-:W-:Y:S02]  /*0460*/  IMAD.MOV.U32 R38, RZ, RZ, 0x2 ;  /* 0x00000002ff267424 */ /* 0x000fe400078e00ff */
[----:B------:R0:W5:Y:S01]  /*0470*/  @!P1 LDG.E.U8 R7, desc[UR6][R12.64] ;  /* 0x000000060c079981 */ /* 0x000162000c1e1100 */
[----:B------:R-:W-:Y:S02]  /*0480*/  IMAD.MOV.U32 R39, RZ, RZ, 0x2 ;  /* 0x00000002ff277424 */ /* 0x000fe400078e00ff */
[----:B-1----:R-:W-:Y:S02]  /*0490*/  IMAD.MOV.U32 R16, RZ, RZ, 0x1 ;  /* 0x00000001ff107424 */ /* 0x002fe400078e00ff */
[----:B------:R-:W-:-:S02]  /*04a0*/  IMAD.MOV.U32 R17, RZ, RZ, 0x2 ;  /* 0x00000002ff117424 */ /* 0x000fc400078e00ff */
[----:B--2---:R-:W-:Y:S02]  /*04b0*/  IMAD.MOV.U32 R18, RZ, RZ, 0x2 ;  /* 0x00000002ff127424 */ /* 0x004fe400078e00ff */
[----:B------:R-:W-:Y:S02]  /*04c0*/  IMAD.MOV.U32 R19, RZ, RZ, 0x2 ;  /* 0x00000002ff137424 */ /* 0x000fe400078e00ff */
[----:B------:R-:W-:Y:S02]  /*04d0*/  IMAD.MOV.U32 R15, RZ, RZ, 0x1 ;  /* 0x00000001ff0f7424 */ /* 0x000fe400078e00ff */
[----:B0-----:R-:W-:Y:S02]  /*04e0*/  IMAD.MOV.U32 R12, RZ, RZ, 0x2 ;  /* 0x00000002ff0c7424 */ /* 0x001fe400078e00ff */
[----:B------:R-:W-:Y:S02]  /*04f0*/  IMAD.MOV.U32 R13, RZ, RZ, 0x2 ;  /* 0x00000002ff0d7424 */ /* 0x000fe400078e00ff */
[----:B------:R-:W-:Y:S01]  /*0500*/  IMAD.MOV.U32 R14, RZ, RZ, 0x2 ;  /* 0x00000002ff0e7424 */ /* 0x000fe200078e00ff */
[----:B------:R0:W-:Y:S04]  /*0510*/  STL.128 [R0], R24 ;  /* 0x0000001800007387 */ /* 0x0001e80000100c00 */
[----:B------:R0:W-:Y:S04]  /*0520*/  STL.128 [R0+0x10], R36 ;  /* 0x0000102400007387 */ /* 0x0001e80000100c00 */
[----:B------:R0:W-:Y:S04]  /*0530*/  STL.128 [R0+0x20], R16 ;  /* 0x0000201000007387 */ /* 0x0001e80000100c00 */
[----:B------:R0:W-:Y:S01]  /*0540*/  STL.128 [R0+0x30], R12 ;  /* 0x0000300c00007387 */ /* 0x0001e20000100c00 */
[----:B------:R-:W-:-:S02]  /*0550*/  VIADD R118, R1, 0x204 ;  /* 0x0000020401767836 */ /* 0x000fc40000000000 */
[----:B------:R-:W-:Y:S02]  /*0560*/  IMAD.MOV.U32 R10, RZ, RZ, -0xf335600 ;  /* 0xf0ccaa00ff0a7424 */ /* 0x000fe400078e00ff */
[----:B------:R-:W-:Y:S02]  /*0570*/  IMAD.MOV.U32 R11, RZ, RZ, -0x55331000 ;  /* 0xaaccf000ff0b7424 */ /* 0x000fe400078e00ff */
[----:B------:R-:W-:Y:S02]  /*0580*/  IMAD.MOV.U32 R31, RZ, RZ, R0 ;  /* 0x000000ffff1f7224 */ /* 0x000fe400078e0000 */
[----:B------:R-:W-:Y:S02]  /*0590*/  IMAD.MOV.U32 R32, RZ, RZ, R118 ;  /* 0x000000ffff207224 */ /* 0x000fe400078e0076 */
[----:B------:R-:W-:Y:S01]  /*05a0*/  @!P1 VIADD R128, R128, 0x1 ;  /* 0x0000000180809836 */ /* 0x000fe20000000000 */
[----:B------:R-:W-:-:S06]  /*05b0*/  UMOV UR4, URZ ;  /* 0x000000ff00047c82 */ /* 0x000fcc0008000000 */
.L_x_0:
[----:B0-----:R0:W2:Y:S01]  /*05c0*/  LDL R12, [R31] ;  /* 0x000000001f0c7983 */ /* 0x0010a20000100800 */
[----:B------:R-:W-:-:S04]  /*05d0*/  UIADD3 UR4, UPT, UPT, UR4, 0x1, URZ ;  /* 0x0000000104047890 */ /* 0x000fc8000fffe0ff */
[----:B------:R-:W-:Y:S01]  /*05e0*/  UISETP.NE.AND UP0, UPT, UR4, 0x10, UPT ;  /* 0x000000100400788c */ /* 0x000fe2000bf05270 */
[----:B0-----:R-:W-:Y:S01]  /*05f0*/  VIADD R31, R31, 0x4 ;  /* 0x000000041f1f7836 */ /* 0x001fe20000000000 */
[----:B--2---:R-:W-:Y:S02]  /*0600*/  IADD3 R14, PT, PT, -R12, 0x1c, RZ ;  /* 0x0000001c0c0e7810 */ /* 0x004fe40007ffe1ff */
[----:B------:R-:W-:Y:S02]  /*0610*/  SHF.L.U32 R13, R10, R12, RZ ;  /* 0x0000000c0a0d7219 */ /* 0x000fe400000006ff */
[----:B------:R-:W-:Y:S02]  /*0620*/  SHF.R.U32.HI R10, RZ, R14, R10 ;  /* 0x0000000eff0a7219 */ /* 0x000fe4000001160a */
[----:B------:R-:W-:Y:S02]  /*0630*/  SHF.L.U32 R12, R11, R12, RZ ;  /* 0x0000000c0b0c7219 */ /* 0x000fe400000006ff */
[----:B------:R-:W-:-:S02]  /*0640*/  SHF.R.U32.HI R11, RZ, R14, R11 ;  /* 0x0000000eff0b7219 */ /* 0x000fc4000001160b */
[----:B------:R-:W-:Y:S02]  /*0650*/  LOP3.LUT R10, R10, R13, RZ, 0xfc, !PT ;  /* 0x0000000d0a0a7212 */ /* 0x000fe400078efcff */
[----:B------:R-:W-:Y:S02]  /*0660*/  LOP3.LUT R11, R11, R12, RZ, 0xfc, !PT ;  /* 0x0000000c0b0b7212 */ /* 0x000fe400078efcff */
[--C-:B------:R-:W-:Y:S02]  /*0670*/  SHF.R.U32.HI R12, RZ, 0xb, R10.reuse ;  /* 0x0000000bff0c7819 */ /* 0x100fe4000001160a */
[----:B------:R-:W-:Y:S02]  /*0680*/  LOP3.LUT R22, R10, 0xffff, RZ, 0xc0, !PT ;  /* 0x0000ffff0a167812 */ /* 0x000fe400078ec0ff */
[----:B------:R-:W-:Y:S02]  /*0690*/  SHF.R.U32.HI R15, RZ, 0xa, R10 ;  /* 0x0000000aff0f7819 */ /* 0x000fe4000001160a */
[----:B------:R-:W-:-:S02]  /*06a0*/  LOP3.LUT R13, R12, 0xff80, RZ, 0xc0, !PT ;  /* 0x0000ff800c0d7812 */ /* 0x000fc400078ec0ff */
[----:B------:R-:W-:Y:S02]  /*06b0*/  SHF.R.U32.HI R14, RZ, 0x9, R22 ;  /* 0x00000009ff0e7819 */ /* 0x000fe40000011616 */
[----:B------:R-:W-:Y:S02]  /*06c0*/  SHF.R.U32.HI R25, RZ, 0x13, R11 ;  /* 0x00000013ff197819 */ /* 0x000fe4000001160b */
[----:B------:R-:W-:Y:S02]  /*06d0*/  LOP3.LUT R29, R11, 0xffff, RZ, 0xc0, !PT ;  /* 0x0000ffff0b1d7812 */ /* 0x000fe400078ec0ff */
[----:B------:R-:W-:Y:S02]  /*06e0*/  SHF.R.U32.HI R17, RZ, 0x14, R10 ;  /* 0x00000014ff117819 */ /* 0x000fe4000001160a */
[----:B------:R-:W-:Y:S02]  /*06f0*/  LOP3.LUT R16, R15, 0xff80, RZ, 0xc0, !PT ;  /* 0x0000ff800f107812 */ /* 0x000fe400078ec0ff */
[----:B------:R-:W-:Y:S01]  /*0700*/  LOP3.LUT R13, R13, 0x40, R14, 0xf8, !PT ;  /* 0x000000400d0d7812 */ /* 0x000fe200078ef80e */
[----:B------:R-:W-:Y:S01]  /*0710*/  IMAD.SHL.U32 R14, R10, 0x2, RZ ;  /* 0x000000020a0e7824 */ /* 0x000fe200078e00ff */
[----:B------:R-:W-:-:S02]  /*0720*/  LOP3.LUT R18, R25, 0x1f80, RZ, 0xc0, !PT ;  /* 0x00001f8019127812 */ /* 0x000fc400078ec0ff */
[----:B------:R-:W-:Y:S02]  /*0730*/  SHF.R.U32.HI R19, RZ, 0x1, R29 ;  /* 0x00000001ff137819 */ /* 0x000fe4000001161d */
[----:B------:R-:W-:Y:S02]  /*0740*/  LOP3.LUT R16, R16, 0x40, R17, 0xf8, !PT ;  /* 0x0000004010107812 */ /* 0x000fe400078ef811 */
[----:B------:R-:W-:Y:S02]  /*0750*/  LOP3.LUT R27, R18, 0x40, R19, 0xf8, !PT ;  /* 0x00000040121b7812 */ /* 0x000fe400078ef813 */
[----:B------:R-:W-:Y:S02]  /*0760*/  SHF.R.U32.HI R17, RZ, 0xc, R11 ;  /* 0x0000000cff117819 */ /* 0x000fe4000001160b */
[----:B------:R-:W-:Y:S02]  /*0770*/  SHF.R.U32.HI R19, RZ, 0x12, R10 ;  /* 0x00000012ff137819 */ /* 0x000fe4000001160a */
[----:B------:R-:W-:-:S02]  /*0780*/  LOP3.LUT R18, R14, 0xff80, RZ, 0xc0, !PT ;  /* 0x0000ff800e127812 */ /* 0x000fc400078ec0ff */
[----:B------:R-:W-:Y:S02]  /*0790*/  LOP3.LUT R20, R17, 0xff80, RZ, 0xc0, !PT ;  /* 0x0000ff8011147812 */ /* 0x000fe400078ec0ff */
[----:B------:R-:W-:Y:S02]  /*07a0*/  PRMT R14, R10, 0x7632, R14 ;  /* 0x000076320a0e7816 */ /* 0x000fe4000000000e */
[----:B------:R-:W-:Y:S02]  /*07b0*/  SHF.R.U32.HI R21, RZ, 0x2, R11 ;  /* 0x00000002ff157819 */ /* 0x000fe4000001160b */
[----:B------:R-:W-:Y:S02]  /*07c0*/  LOP3.LUT R17, R18, 0x40, R19, 0xf8, !PT ;  /* 0x0000004012117812 */ /* 0x000fe400078ef813 */
[----:B------:R-:W-:Y:S02]  /*07d0*/  LOP3.LUT R13, R13, 0x20, R14, 0xf8, !PT ;  /* 0x000000200d0d7812 */ /* 0x000fe400078ef80e */
[----:B------:R-:W-:-:S02]  /*07e0*/  LOP3.LUT R20, R20, 0x40, R21, 0xf8, !PT ;  /* 0x0000004014147812 */ /* 0x000fc400078ef815 */
[----:B------:R-:W-:Y:S02]  /*07f0*/  SHF.R.U32.HI R14, RZ, 0x15, R10 ;  /* 0x00000015ff0e7819 */ /* 0x000fe4000001160a */
[----:B------:R-:W-:Y:S02]  /*0800*/  LOP3.LUT R17, R17, 0x20, R12, 0xf8, !PT ;  /* 0x0000002011117812 */ /* 0x000fe400078ef80c */
[--C-:B------:R-:W-:Y:S02]  /*0810*/  SHF.R.U32.HI R24, RZ, 0x9, R11.reuse ;  /* 0x00000009ff187819 */ /* 0x100fe4000001160b */
[----:B------:R-:W-:Y:S02]  /*0820*/  LOP3.LUT R21, R21, 0xff80, RZ, 0xc0, !PT ;  /* 0x0000ff8015157812 */ /* 0x000fe400078ec0ff */
[----:B------:R-:W-:Y:S02]  /*0830*/  LOP3.LUT R18, R17, 0x10, R14, 0xf8, !PT ;  /* 0x0000001011127812 */ /* 0x000fe400078ef80e */
[----:B------:R-:W-:-:S02]  /*0840*/  SHF.R.U32.HI R23, RZ, 0x18, R11 ;  /* 0x00000018ff177819 */ /* 0x000fc4000001160b */
[----:B------:R-:W-:Y:S02]  /*0850*/  SHF.R.U32.HI R17, RZ, 0x6, R10 ;  /* 0x00000006ff117819 */ /* 0x000fe4000001160a */
[----:B------:R-:W-:Y:S02]  /*0860*/  SHF.R.U32.HI R26, RZ, 0x16, R11 ;  /* 0x00000016ff1a7819 */ /* 0x000fe4000001160b */
[----:B------:R-:W-:Y:S02]  /*0870*/  LOP3.LUT R21, R21, 0x40, R24, 0xf8, !PT ;  /* 0x0000004015157812 */ /* 0x000fe400078ef818 */
[----:B------:R-:W-:Y:S02]  /*0880*/  LOP3.LUT R20, R20, 0x20, R23, 0xf8, !PT ;  /* 0x0000002014147812 */ /* 0x000fe400078ef817 */
[----:B------:R-:W-:Y:S02]  /*0890*/  SHF.R.U32.HI R14, RZ, 0x8, R29 ;  /* 0x00000008ff0e7819 */ /* 0x000fe4000001161d */
[----:B------:R-:W-:-:S02]  /*08a0*/  LOP3.LUT R16, R16, 0x20, R17, 0xf8, !PT ;  /* 0x0000002010107812 */ /* 0x000fc400078ef811 */
[----:B------:R-:W-:Y:S02]  /*08b0*/  LOP3.LUT R21, R21, 0x20, R26, 0xf8, !PT ;  /* 0x0000002015157812 */ /* 0x000fe400078ef81a */
[----:B------:R-:W-:Y:S02]  /*08c0*/  LOP3.LUT R25, R20, 0x10, R25, 0xf8, !PT ;  /* 0x0000001014197812 */ /* 0x000fe400078ef819 */
[----:B------:R-:W-:Y:S02]  /*08d0*/  LOP3.LUT R16, R16, 0x10, R19, 0xf8, !PT ;  /* 0x0000001010107812 */ /* 0x000fe400078ef813 */
[----:B------:R-:W-:Y:S02]  /*08e0*/  LOP3.LUT R23, R21, 0x10, R14, 0xf8, !PT ;  /* 0x0000001015177812 */ /* 0x000fe400078ef80e */
[----:B------:R-:W-:Y:S02]  /*08f0*/  SHF.R.U32.HI R20, RZ, 0xe, R11 ;  /* 0x0000000eff147819 */ /* 0x000fe4000001160b */
[----:B------:R-:W-:-:S02]  /*0900*/  LOP3.LUT R27, R27, 0x20, R24, 0xf8, !PT ;  /* 0x000000201b1b7812 */ /* 0x000fc400078ef818 */
[--C-:B------:R-:W-:Y:S02]  /*0910*/  SHF.R.U32.HI R14, RZ, 0x4, R22.reuse ;  /* 0x00000004ff0e7819 */ /* 0x100fe40000011616 */
[----:B------:R-:W-:Y:S02]  /*0920*/  SHF.R.U32.HI R21, RZ, 0x2, R22 ;  /* 0x00000002ff157819 */ /* 0x000fe40000011616 */
[----:B------:R-:W-:Y:S02]  /*0930*/  LOP3.LUT R17, R16, 0x8, R17, 0xf8, !PT ;  /* 0x0000000810117812 */ /* 0x000fe400078ef811 */
[----:B------:R-:W-:Y:S02]  /*0940*/  LOP3.LUT R27, R27, 0x10, R20, 0xf8, !PT ;  /* 0x000000101b1b7812 */ /* 0x000fe400078ef814 */
[----:B------:R-:W-:Y:S02]  /*0950*/  SHF.R.U32.HI R16, RZ, 0x1c, R10 ;  /* 0x0000001cff107819 */ /* 0x000fe4000001160a */
[----:B------:R-:W-:-:S02]  /*0960*/  LOP3.LUT R13, R13, 0x10, R14, 0xf8, !PT ;  /* 0x000000100d0d7812 */ /* 0x000fc400078ef80e */
[----:B------:R-:W-:Y:S02]  /*0970*/  LOP3.LUT R20, R18, 0x8, R21, 0xf8, !PT ;  /* 0x0000000812147812 */ /* 0x000fe400078ef815 */
[----:B------:R-:W-:Y:S02]  /*0980*/  SHF.R.U32.HI R22, RZ, 0xa, R29 ;  /* 0x0000000aff167819 */ /* 0x000fe4000001161d */
[----:B------:R-:W-:Y:S02]  /*0990*/  SHF.R.U32.HI R28, RZ, 0xd, R11 ;  /* 0x0000000dff1c7819 */ /* 0x000fe4000001160b */
[----:B------:R-:W-:Y:S02]  /*09a0*/  SHF.R.U32.HI R30, RZ, 0x7, R29 ;  /* 0x00000007ff1e7819 */ /* 0x000fe4000001161d */
[----:B------:R-:W-:Y:S02]  /*09b0*/  LOP3.LUT R17, R17, 0x4, R12, 0xf8, !PT ;  /* 0x0000000411117812 */ /* 0x000fe400078ef80c */
[----:B------:R-:W-:-:S02]  /*09c0*/  SHF.R.U32.HI R18, RZ, 0x19, R10 ;  /* 0x00000019ff127819 */ /* 0x000fc4000001160a */
[----:B------:R-:W-:Y:S02]  /*09d0*/  LOP3.LUT R13, R13, 0x8, R16, 0xf8, !PT ;  /* 0x000000080d0d7812 */ /* 0x000fe400078ef810 */
[----:B------:R-:W-:Y:S02]  /*09e0*/  SHF.R.U32.HI R12, RZ, 0x13, R10 ;  /* 0x00000013ff0c7819 */ /* 0x000fe4000001160a */
[----:B------:R-:W-:Y:S02]  /*09f0*/  LOP3.LUT R22, R25, 0x8, R22, 0xf8, !PT ;  /* 0x0000000819167812 */ /* 0x000fe400078ef816 */
[----:B------:R-:W-:Y:S02]  /*0a00*/  SHF.R.U32.HI R21, RZ, 0x3, R29 ;  /* 0x00000003ff157819 */ /* 0x000fe4000001161d */
[----:B------:R-:W-:Y:S02]  /*0a10*/  LOP3.LUT R20, R20, 0x4, R15, 0xf8, !PT ;  /* 0x0000000414147812 */ /* 0x000fe400078ef80f */
[----:B------:R-:W-:-:S02]  /*0a20*/  LOP3.LUT R23, R23, 0x8, R28, 0xf8, !PT ;  /* 0x0000000817177812 */ /* 0x000fc400078ef81c */
[----:B------:R-:W-:Y:S02]  /*0a30*/  LOP3.LUT R27, R27, 0x8, R30, 0xf8, !PT ;  /* 0x000000081b1b7812 */ /* 0x000fe400078ef81e */
[----:B------:R-:W-:Y:S02]  /*0a40*/  LOP3.LUT R13, R13, 0x4, R18, 0xf8, !PT ;  /* 0x000000040d0d7812 */ /* 0x000fe400078ef812 */
[----:B------:R-:W-:Y:S02]  /*0a50*/  LOP3.LUT R17, R17, 0x2, R12, 0xf8, !PT ;  /* 0x0000000211117812 */ /* 0x000fe400078ef80c */
[----:B------:R-:W-:Y:S02]  /*0a60*/  LOP3.LUT R21, R22, 0x4, R21, 0xf8, !PT ;  /* 0x0000000416157812 */ /* 0x000fe400078ef815 */
[----:B------:R-:W-:Y:S02]  /*0a70*/  SHF.R.U32.HI R12, RZ, 0x1d, R11 ;  /* 0x0000001dff0c7819 */ /* 0x000fe4000001160b */
[----:B------:R-:W-:-:S02]  /*0a80*/  LOP3.LUT R20, R20, 0x2, R19, 0xf8, !PT ;  /* 0x0000000214147812 */ /* 0x000fc400078ef813 */
[----:B------:R-:W-:Y:S02]  /*0a90*/  LOP3.LUT R24, R23, 0x4, R24, 0xf8, !PT ;  /* 0x0000000417187812 */ /* 0x000fe400078ef818 */
[----:B------:R-:W-:Y:S02]  /*0aa0*/  LOP3.LUT R27, R27, 0x4, R26, 0xf8, !PT ;  /* 0x000000041b1b7812 */ /* 0x000fe400078ef81a */
[--C-:B------:R-:W-:Y:S02]  /*0ab0*/  SHF.R.U32.HI R18, RZ, 0x1e, R11.reuse ;  /* 0x0000001eff127819 */ /* 0x100fe4000001160b */
[----:B------:R-:W-:Y:S02]  /*0ac0*/  SHF.R.U32.HI R19, RZ, 0x14, R11 ;  /* 0x00000014ff137819 */ /* 0x000fe4000001160b */
[----:B------:R-:W-:Y:S02]  /*0ad0*/  LOP3.LUT R13, R13, 0x2, R16, 0xf8, !PT ;  /* 0x000000020d0d7812 */ /* 0x000fe400078ef810 */
[----:B------:R-:W-:-:S02]  /*0ae0*/  LOP3.LUT R12, R21, 0x2, R12, 0xf8, !PT ;  /* 0x00000002150c7812 */ /* 0x000fc400078ef80c */
[----:B------:R-:W-:Y:S02]  /*0af0*/  LOP3.LUT R16, R17, 0x1, R16, 0xf8, !PT ;  /* 0x0000000111107812 */ /* 0x000fe400078ef810 */
[----:B------:R-:W-:Y:S02]  /*0b00*/  LOP3.LUT R18, R27, 0x2, R18, 0xf8, !PT ;  /* 0x000000021b127812 */ /* 0x000fe400078ef812 */
[----:B------:R-:W-:Y:S02]  /*0b10*/  SHF.R.U32.HI R15, RZ, 0x1e, R10 ;  /* 0x0000001eff0f7819 */ /* 0x000fe4000001160a */
[----:B------:R-:W-:Y:S02]  /*0b20*/  SHF.R.U32.HI R17, RZ, 0x4, R29 ;  /* 0x00000004ff117819 */ /* 0x000fe4000001161d */
[----:B------:R-:W-:Y:S02]  /*0b30*/  LOP3.LUT R24, R24, 0x2, R19, 0xf8, !PT ;  /* 0x0000000218187812 */ /* 0x000fe400078ef813 */
[----:B------:R-:W-:-:S02]  /*0b40*/  SHF.R.U32.HI R21, RZ, 0x1c, R11 ;  /* 0x0000001cff157819 */ /* 0x000fc4000001160b */
[----:B------:R-:W-:Y:S02]  /*0b50*/  LOP3.LUT R13, R13, 0x1, R14, 0xf8, !PT ;  /* 0x000000010d0d7812 */ /* 0x000fe400078ef80e */
[----:B------:R-:W-:Y:S02]  /*0b60*/  LOP3.LUT R15, R20, 0x1, R15, 0xf8, !PT ;  /* 0x00000001140f7812 */ /* 0x000fe400078ef80f */
[----:B------:R-:W-:Y:S02]  /*0b70*/  LOP3.LUT R12, R12, 0x1, R19, 0xf8, !PT ;  /* 0x000000010c0c7812 */ /* 0x000fe400078ef813 */
[----:B------:R-:W-:Y:S02]  /*0b80*/  LOP3.LUT R17, R24, 0x1, R17, 0xf8, !PT ;  /* 0x0000000118117812 */ /* 0x000fe400078ef811 */
[----:B------:R-:W-:Y:S02]  /*0b90*/  LOP3.LUT R18, R18, 0x1, R21, 0xf8, !PT ;  /* 0x0000000112127812 */ /* 0x000fe400078ef815 */
[----:B------:R-:W-:-:S02]  /*0ba0*/  PRMT R13, R16, 0x7604, R13 ;  /* 0x00007604100d7816 */ /* 0x000fc4000000000d */
[----:B------:R-:W-:Y:S02]  /*0bb0*/  PRMT R12, R12, 0x7604, R15 ;  /* 0x000076040c0c7816 */ /* 0x000fe4000000000f */
[----:B------:R-:W-:Y:S01]  /*0bc0*/  PRMT R17, R18, 0x7604, R17 ;  /* 0x0000760412117816 */ /* 0x000fe20000000011 */
[----:B------:R-:W-:Y:S01]  /*0bd0*/  STL.U16 [R32+-0x4], R13 ;  /* 0xfffffc0d20007387 */ /* 0x000fe20000100400 */
[----:B------:R-:W-:Y:S02]  /*0be0*/  LOP3.LUT R10, R10, 0xfffffff0, RZ, 0xc0, !PT ;  /* 0xfffffff00a0a7812 */ /* 0x000fe400078ec0ff */
[----:B------:R-:W-:Y:S01]  /*0bf0*/  LOP3.LUT R11, R11, 0xfffffff0, RZ, 0xc0, !PT ;  /* 0xfffffff00b0b7812 */ /* 0x000fe200078ec0ff */
[----:B------:R-:W-:Y:S04]  /*0c00*/  STL.U16 [R32+-0x2], R12 ;  /* 0xfffffe0c20007387 */ /* 0x000fe80000100400 */
[----:B------:R0:W-:Y:S02]  /*0c10*/  STL.U16 [R32], R17 ;  /* 0x0000001120007387 */ /* 0x0001e40000100400 */
[----:B0-----:R-:W-:Y:S01]  /*0c20*/  VIADD R32, R32, 0x6 ;  /* 0x0000000620207836 */ /* 0x001fe20000000000 */
[----:B------:R-:W-:Y:S06]  /*0c30*/  BRA.U UP0, `(.L_x_0) ;  /* 0xfffffff900607547 */ /* 0x000fec000b83ffff */
[--C-:B-----5:R-:W-:Y:S01]  /*0c40*/  SHF.R.U32.HI R14, RZ, 0x7, R7.reuse ;  /* 0x00000007ff0e7819 */ /* 0x120fe20000011607 */
[C---:B------:R-:W-:Y:S01]  /*0c50*/  IMAD.SHL.U32 R12, R8.reuse, 0x1000000, RZ ;  /* 0x01000000080c7824 */ /* 0x040fe200078e00ff */
[----:B------:R-:W-:Y:S01]  /*0c60*/  LOP3.LUT R11, R8, 0x80, RZ, 0xc0, !PT ;  /* 0x00000080080b7812 */ /* 0x000fe200078ec0ff */
[----:B------:R-:W-:Y:S01]  /*0c70*/  IMAD.MOV.U32 R37, RZ, RZ, R118 ;  /* 0x000000ffff257224 */ /* 0x000fe200078e0076 */
[----:B------:R-:W-:Y:S01]  /*0c80*/  SHF.R.U32.HI R10, RZ, 0x6, R7 ;  /* 0x00000006ff0a7819 */ /* 0x000fe20000011607 */
[----:B------:R-:W-:Y:S01]  /*0c90*/  IMAD.U32 R14, R14, -0x80000000, RZ ;  /* 0x800000000e0e7824 */ /* 0x000fe200078e00ff */
[----:B------:R-:W-:Y:S01]  /*0ca0*/  SHF.R.U32.HI R15, RZ, 0x7, R11 ;  /* 0x00000007ff0f7819 */ /* 0x000fe2000001160b */
[----:B------:R-:W-:Y:S01]  /*0cb0*/  UMOV UR4, URZ ;  /* 0x000000ff00047c82 */ /* 0x000fe20008000000 */
[----:B------:R-:W-:Y:S01]  /*0cc0*/  LOP3.LUT R13, R12, 0x40000000, RZ, 0xc0, !PT ;  /* 0x400000000c0d7812 */ /* 0x000fe200078ec0ff */
[C---:B------:R-:W-:Y:S01]  /*0cd0*/  IMAD.SHL.U32 R12, R5.reuse, 0x800000, RZ ;  /* 0x00800000050c7824 */ /* 0x040fe200078e00ff */
[----:B------:R-:W-:Y:S01]  /*0ce0*/  LOP3.LUT R11, R5, 0x80, RZ, 0xc0, !PT ;  /* 0x00000080050b7812 */ /* 0x000fe200078ec0ff */
[----:B------:R-:W-:Y:S01]  /*0cf0*/  IMAD R15, R15, 0x40000000, R14 ;  /* 0x400000000f0f7824 */ /* 0x000fe200078e020e */
[----:B------:R-:W-:Y:S01]  /*0d00*/  LOP3.LUT R36, R9, 0x1, RZ, 0xc0, !PT ;  /* 0x0000000109247812 */ /* 0x000fe200078ec0ff */
[----:B------:R-:W-:Y:S01]  /*0d10*/  IMAD.SHL.U32 R14, R6, 0x400000, RZ ;  /* 0x00400000060e7824 */ /* 0x000fe200078e00ff */
[----:B------:R-:W-:Y:S01]  /*0d20*/  SHF.R.U32.HI R16, RZ, 0x7, R11 ;  /* 0x00000007ff107819 */ /* 0x000fe2000001160b */
[----:B------:R-:W-:Y:S01]  /*0d30*/  IMAD R10, R10, -0x80000000, R13 ;  /* 0x800000000a0a7824 */ /* 0x000fe200078e020d */
[----:B------:R-:W-:-:S02]  /*0d40*/  LOP3.LUT R13, R6, 0x80, RZ, 0xc0, !PT ;  /* 0x00000080060d7812 */ /* 0x000fc400078ec0ff */
[----:B------:R-:W-:Y:S01]  /*0d50*/  LOP3.LUT R11, R12, 0x20000000, RZ, 0xc0, !PT ;  /* 0x200000000c0b7812 */ /* 0x000fe200078ec0ff */
[----:B------:R-:W-:Y:S01]  /*0d60*/  IMAD R15, R16, 0x20000000, R15 ;  /* 0x20000000100f7824 */ /* 0x000fe200078e020f */
[----:B------:R-:W-:Y:S02]  /*0d70*/  LOP3.LUT R14, R14, 0x10000000, RZ, 0xc0, !PT ;  /* 0x100000000e0e7812 */ /* 0x000fe400078ec0ff */
[----:B------:R-:W-:Y:S02]  /*0d80*/  SHF.R.U32.HI R12, RZ, 0x7, R13 ;  /* 0x00000007ff0c7819 */ /* 0x000fe4000001160d */
[----:B------:R-:W-:Y:S01]  /*0d90*/  IADD3 R10, PT, PT, R14, R10, R11 ;  /* 0x0000000a0e0a7210 */ /* 0x000fe20007ffe00b */
[----:B------:R-:W-:Y:S01]  /*0da0*/  IMAD.SHL.U32 R14, R4, 0x100000, RZ ;  /* 0x00100000040e7824 */ /* 0x000fe200078e00ff */
[C---:B------:R-:W-:Y:S01]  /*0db0*/  LOP3.LUT R11, R3.reuse, 0x80, RZ, 0xc0, !PT ;  /* 0x00000080030b7812 */ /* 0x040fe200078ec0ff */
[----:B------:R-:W-:Y:S01]  /*0dc0*/  IMAD R15, R12, 0x10000000, R15 ;  /* 0x100000000c0f7824 */ /* 0x000fe200078e020f */
[----:B------:R-:W-:Y:S01]  /*0dd0*/  LOP3.LUT R13, R4, 0x80, RZ, 0xc0, !PT ;  /* 0x00000080040d7812 */ /* 0x000fe200078ec0ff */
[----:B------:R-:W-:Y:S01]  /*0de0*/  IMAD.SHL.U32 R12, R3, 0x200000, RZ ;  /* 0x00200000030c7824 */ /* 0x000fe200078e00ff */
[----:B------:R-:W-:-:S02]  /*0df0*/  SHF.R.U32.HI R16, RZ, 0x7, R11 ;  /* 0x00000007ff107819 */ /* 0x000fc4000001160b */
[----:B------:R-:W-:Y:S02]  /*0e00*/  LOP3.LUT R14, R14, 0x4000000, RZ, 0xc0, !PT ;  /* 0x040000000e0e7812 */ /* 0x000fe400078ec0ff */
[----:B------:R-:W-:Y:S01]  /*0e10*/  LOP3.LUT R11, R12, 0x8000000, RZ, 0xc0, !PT ;  /* 0x080000000c0b7812 */ /* 0x000fe200078ec0ff */
[----:B------:R-:W-:Y:S01]  /*0e20*/  IMAD R15, R16, 0x8000000, R15 ;  /* 0x08000000100f7824 */ /* 0x000fe200078e020f */
[----:B------:R-:W-:Y:S02]  /*0e30*/  SHF.R.U32.HI R12, RZ, 0x7, R13 ;  /* 0x00000007ff0c7819 */ /* 0x000fe4000001160d */
[----:B------:R-:W-:Y:S01]  /*0e40*/  IADD3 R10, PT, PT, R14, R10, R11 ;  /* 0x0000000a0e0a7210 */ /* 0x000fe20007ffe00b */
[C---:B------:R-:W-:Y:S01]  /*0e50*/  IMAD.SHL.U32 R14, R9.reuse, 0x40000, RZ ;  /* 0x00040000090e7824 */ /* 0x040fe200078e00ff */
[----:B------:R-:W-:Y:S01]  /*0e60*/  LOP3.LUT R11, R2, 0x80, RZ, 0xc0, !PT ;  /* 0x00000080020b7812 */ /* 0x000fe200078ec0ff */
[----:B------:R-:W-:Y:S01]  /*0e70*/  IMAD R15, R12, 0x4000000, R15 ;  /* 0x040000000c0f7824 */ /* 0x000fe200078e020f */
[----:B------:R-:W-:Y:S01]  /*0e80*/  LOP3.LUT R13, R9, 0x80, RZ, 0xc0, !PT ;  /* 0x00000080090d7812 */ /* 0x000fe200078ec0ff */
[----:B------:R-:W-:Y:S01]  /*0e90*/  IMAD.SHL.U32 R12, R2, 0x80000, RZ ;  /* 0x00080000020c7824 */ /* 0x000fe200078e00ff */
[----:B------:R-:W-:-:S02]  /*0ea0*/  SHF.R.U32.HI R16, RZ, 0x7, R11 ;  /* 0x00000007ff107819 */ /* 0x000fc4000001160b */
[----:B------:R-:W-:Y:S02]  /*0eb0*/  LOP3.LUT R14, R14, 0x1000000, RZ, 0xc0, !PT ;  /* 0x010000000e0e7812 */ /* 0x000fe400078ec0ff */
[----:B------:R-:W-:Y:S01]  /*0ec0*/  LOP3.LUT R11, R12, 0x2000000, RZ, 0xc0, !PT ;  /* 0x020000000c0b7812 */ /* 0x000fe200078ec0ff */
[----:B------:R-:W-:Y:S01]  /*0ed0*/  IMAD R15, R16, 0x2000000, R15 ;  /* 0x02000000100f7824 */ /* 0x000fe200078e020f */
[----:B------:R-:W-:Y:S01]  /*0ee0*/  SHF.R.U32.HI R12, RZ, 0x7, R13 ;  /* 0x00000007ff0c7819 */ /* 0x000fe2000001160d */
[C---:B------:R-:W-:Y:S01]  /*0ef0*/  IMAD.SHL.U32 R13, R7.reuse, 0x40000, RZ ;  /* 0x00040000070d7824 */ /* 0x040fe200078e00ff */
[----:B------:R-:W-:Y:S01]  /*0f00*/  IADD3 R10, PT, PT, R14, R10, R11 ;  /* 0x0000000a0e0a7210 */ /* 0x000fe20007ffe00b */
[----:B------:R-:W-:Y:S01]  /*0f10*/  IMAD.SHL.U32 R11, R7, 0x80000, RZ ;  /* 0x00080000070b7824 */ /* 0x000fe200078e00ff */
[----:B------:R-:W-:Y:S01]  /*0f20*/  LOP3.LUT R129, R2, 0x2, RZ, 0xc0, !PT ;  /* 0x0000000202817812 */ /* 0x000fe200078ec0ff */
[----:B------:R-:W-:Y:S01]  /*0f30*/  IMAD R15, R12, 0x1000000, R15 ;  /* 0x010000000c0f7824 */ /* 0x000fe200078e020f */
[----:B------:R-:W-:Y:S01]  /*0f40*/  LOP3.LUT R14, R13, 0x800000, RZ, 0xc0, !PT ;  /* 0x008000000d0e7812 */ /* 0x000fe200078ec0ff */
[C---:B------:R-:W-:Y:S01]  /*0f50*/  IMAD.SHL.U32 R12, R8.reuse, 0x40000, RZ ;  /* 0x00040000080c7824 */ /* 0x040fe200078e00ff */
[----:B------:R-:W-:Y:S01]  /*0f60*/  LOP3.LUT R11, R11, 0x800000, RZ, 0xc0, !PT ;  /* 0x008000000b0b7812 */ /* 0x000fe200078ec0ff */
[----:B------:R-:W-:-:S02]  /*0f70*/  IMAD.SHL.U32 R16, R8, 0x20000, RZ ;  /* 0x0002000008107824 */ /* 0x000fc400078e00ff */
[C---:B------:R-:W-:Y:S01]  /*0f80*/  IMAD.U32 R13, R5.reuse, 0x10000, RZ ;  /* 0x00010000050d7824 */ /* 0x040fe200078e00ff */
[----:B------:R-:W-:Y:S02]  /*0f90*/  LOP3.LUT R12, R12, 0x400000, RZ, 0xc0, !PT ;  /* 0x004000000c0c7812 */ /* 0x000fe400078ec0ff */
[----:B------:R-:W-:Y:S02]  /*0fa0*/  LOP3.LUT R16, R16, 0x400000, RZ, 0xc0, !PT ;  /* 0x0040000010107812 */ /* 0x000fe400078ec0ff */
[----:B------:R-:W-:Y:S01]  /*0fb0*/  IADD3 R10, PT, PT, R12, R10, R11 ;  /* 0x0000000a0c0a7210 */ /* 0x000fe20007ffe00b */
[----:B------:R-:W-:Y:S01]  /*0fc0*/  IMAD.SHL.U32 R11, R5, 0x20000, RZ ;  /* 0x00020000050b7824 */ /* 0x000fe200078e00ff */
[----:B------:R-:W-:Y:S01]  /*0fd0*/  IADD3 R14, PT, PT, R16, R15, R14 ;  /* 0x0000000f100e7210 */ /* 0x000fe20007ffe00e */
[C---:B------:R-:W-:Y:S01]  /*0fe0*/  IMAD.U32 R12, R6.reuse, 0x10000, RZ ;  /* 0x00010000060c7824 */ /* 0x040fe200078e00ff */
[----:B------:R-:W-:Y:S01]  /*0ff0*/  LOP3.LUT R13, R13, 0x200000, RZ, 0xc0, !PT ;  /* 0x002000000d0d7812 */ /* 0x000fe200078ec0ff */
[----:B------:R-:W-:Y:S01]  /*1000*/  IMAD.SHL.U32 R15, R6, 0x8000, RZ ;  /* 0x00008000060f7824 */ /* 0x000fe200078e00ff */
[----:B------:R-:W-:-:S02]  /*1010*/  LOP3.LUT R11, R11, 0x200000, RZ, 0xc0, !PT ;  /* 0x002000000b0b7812 */ /* 0x000fc400078ec0ff */
[----:B------:R-:W-:Y:S02]  /*1020*/  LOP3.LUT R12, R12, 0x100000, RZ, 0xc0, !PT ;  /* 0x001000000c0c7812 */ /* 0x000fe400078ec0ff */
[----:B------:R-:W-:Y:S02]  /*1030*/  LOP3.LUT R15, R15, 0x100000, RZ, 0xc0, !PT ;  /* 0x001000000f0f7812 */ /* 0x000fe400078ec0ff */
[----:B------:R-:W-:Y:S01]  /*1040*/  IADD3 R10, PT, PT, R12, R10, R11 ;  /* 0x0000000a0c0a7210 */ /* 0x000fe20007ffe00b */
[----:B------:R-:W-:Y:S01]  /*1050*/  IMAD.SHL.U32 R11, R3, 0x8000, RZ ;  /* 0x00008000030b7824 */ /* 0x000fe200078e00ff */
[----:B------:R-:W-:Y:S01]  /*1060*/  IADD3 R13, PT, PT, R15, R14, R13 ;  /* 0x0000000e0f0d7210 */ /* 0x000fe20007ffe00d */
[C---:B------:R-:W-:Y:S02]  /*1070*/  IMAD.SHL.U32 R12, R4.reuse, 0x4000, RZ ;  /* 0x00004000040c7824 */ /* 0x040fe400078e00ff */
[----:B------:R-:W-:Y:S01]  /*1080*/  IMAD.SHL.U32 R14, R3, 0x4000, RZ ;  /* 0x00004000030e7824 */ /* 0x000fe200078e00ff */
[----:B------:R-:W-:Y:S01]  /*1090*/  LOP3.LUT R11, R11, 0x80000, RZ, 0xc0, !PT ;  /* 0x000800000b0b7812 */ /* 0x000fe200078ec0ff */
[----:B------:R-:W-:Y:S01]  /*10a0*/  IMAD.SHL.U32 R15, R4, 0x2000, RZ ;  /* 0x00002000040f7824 */ /* 0x000fe200078e00ff */
[----:B------:R-:W-:-:S02]  /*10b0*/  LOP3.LUT R12, R12, 0x40000, RZ, 0xc0, !PT ;  /* 0x000400000c0c7812 */ /* 0x000fc400078ec0ff */
[----:B------:R-:W-:Y:S02]  /*10c0*/  LOP3.LUT R14, R14, 0x80000, RZ, 0xc0, !PT ;  /* 0x000800000e0e7812 */ /* 0x000fe400078ec0ff */
[----:B------:R-:W-:Y:S02]  /*10d0*/  LOP3.LUT R15, R15, 0x40000, RZ, 0xc0, !PT ;  /* 0x000400000f0f7812 */ /* 0x000fe400078ec0ff */
[----:B------:R-:W-:Y:S01]  /*10e0*/  IADD3 R10, PT, PT, R12, R10, R11 ;  /* 0x0000000a0c0a7210 */ /* 0x000fe20007ffe00b */
[C---:B------:R-:W-:Y:S01]  /*10f0*/  IMAD.SHL.U32 R11, R2.reuse, 0x2000, RZ ;  /* 0x00002000020b7824 */ /* 0x040fe200078e00ff */
[----:B------:R-:W-:Y:S01]  /*1100*/  IADD3 R13, PT, PT, R15, R13, R14 ;  /* 0x0000000d0f0d7210 */ /* 0x000fe20007ffe00e */
[----:B------:R-:W-:Y:S02]  /*1110*/  IMAD.SHL.U32 R12, R9, 0x1000, RZ ;  /* 0x00001000090c7824 */ /* 0x000fe400078e00ff */
[----:B------:R-:W-:Y:S01]  /*1120*/  IMAD.SHL.U32 R14, R2, 0x1000, RZ ;  /* 0x00001000020e7824 */ /* 0x000fe200078e00ff */
        /* <DEDUP_REMOVED lines=42> */
[----:B------:R-:W-:Y:S01]  /*13d0*/  LOP3.LUT R12, R12, 0x80, RZ, 0xc0, !PT ;  /* 0x000000800c0c7812 */ /* 0x000fe200078ec0ff */
[----:B------:R-:W-:Y:S01]  /*13e0*/  IMAD.SHL.U32 R7, R7, 0x40, RZ ;  /* 0x0000004007077824 */ /* 0x000fe200078e00ff */
[----:B------:R-:W-:-:S02]  /*13f0*/  LOP3.LUT R14, R14, 0x200, RZ, 0xc0, !PT ;  /* 0x000002000e0e7812 */ /* 0x000fc400078ec0ff */
[----:B------:R-:W-:Y:S02]  /*1400*/  LOP3.LUT R15, R15, 0x100, RZ, 0xc0, !PT ;  /* 0x000001000f0f7812 */ /* 0x000fe400078ec0ff */
[----:B------:R-:W-:Y:S01]  /*1410*/  IADD3 R12, PT, PT, R12, R10, R11 ;  /* 0x0000000a0c0c7210 */ /* 0x000fe20007ffe00b */
[----:B------:R-:W-:Y:S01]  /*1420*/  IMAD.SHL.U32 R10, R9, 0x40, RZ ;  /* 0x00000040090a7824 */ /* 0x000fe200078e00ff */
[----:B------:R-:W-:Y:S01]  /*1430*/  IADD3 R13, PT, PT, R15, R13, R14 ;  /* 0x0000000d0f0d7210 */ /* 0x000fe20007ffe00e */
[C---:B------:R-:W-:Y:S02]  /*1440*/  IMAD.SHL.U32 R11, R8.reuse, 0x40, RZ ;  /* 0x00000040080b7824 */ /* 0x040fe400078e00ff */
[----:B------:R-:W-:Y:S01]  /*1450*/  IMAD.SHL.U32 R14, R8, 0x20, RZ ;  /* 0x00000020080e7824 */ /* 0x000fe200078e00ff */
[----:B------:R-:W-:Y:S02]  /*1460*/  LOP3.LUT R10, R10, 0x100, RZ, 0xc0, !PT ;  /* 0x000001000a0a7812 */ /* 0x000fe400078ec0ff */
[----:B------:R-:W-:-:S02]  /*1470*/  LOP3.LUT R11, R11, 0x40, RZ, 0xc0, !PT ;  /* 0x000000400b0b7812 */ /* 0x000fc400078ec0ff */
[----:B------:R-:W-:Y:S01]  /*1480*/  LOP3.LUT R8, R7, 0x80, RZ, 0xc0, !PT ;  /* 0x0000008007087812 */ /* 0x000fe200078ec0ff */
[C---:B------:R-:W-:Y:S01]  /*1490*/  IMAD.SHL.U32 R7, R5.reuse, 0x20, RZ ;  /* 0x0000002005077824 */ /* 0x040fe200078e00ff */
[----:B------:R-:W-:Y:S01]  /*14a0*/  LOP3.LUT R14, R14, 0x40, RZ, 0xc0, !PT ;  /* 0x000000400e0e7812 */ /* 0x000fe200078ec0ff */
[----:B------:R-:W-:Y:S01]  /*14b0*/  IMAD.SHL.U32 R5, R5, 0x10, RZ ;  /* 0x0000001005057824 */ /* 0x000fe200078e00ff */
[----:B------:R-:W-:Y:S01]  /*14c0*/  IADD3 R10, PT, PT, R11, R12, R10 ;  /* 0x0000000c0b0a7210 */ /* 0x000fe20007ffe00a */
[----:B------:R-:W-:Y:S01]  /*14d0*/  IMAD.SHL.U32 R11, R6, 0x8, RZ ;  /* 0x00000008060b7824 */ /* 0x000fe200078e00ff */
[----:B------:R-:W-:Y:S01]  /*14e0*/  IADD3 R13, PT, PT, R14, R13, R8 ;  /* 0x0000000d0e0d7210 */ /* 0x000fe20007ffe008 */
[----:B------:R-:W-:Y:S01]  /*14f0*/  IMAD.SHL.U32 R8, R6, 0x10, RZ ;  /* 0x0000001006087824 */ /* 0x000fe200078e00ff */
[----:B------:R-:W-:Y:S01]  /*1500*/  LOP3.LUT R6, R5, 0x20, RZ, 0xc0, !PT ;  /* 0x0000002005067812 */ /* 0x000fe200078ec0ff */
[----:B------:R-:W-:Y:S01]  /*1510*/  IMAD.SHL.U32 R5, R3, 0x8, RZ ;  /* 0x0000000803057824 */ /* 0x000fe200078e00ff */
[----:B------:R-:W-:Y:S01]  /*1520*/  LOP3.LUT R11, R11, 0x10, RZ, 0xc0, !PT ;  /* 0x000000100b0b7812 */ /* 0x000fe200078ec0ff */
[----:B------:R-:W-:Y:S01]  /*1530*/  IMAD.SHL.U32 R3, R3, 0x4, RZ ;  /* 0x0000000403037824 */ /* 0x000fe200078e00ff */
[----:B------:R-:W-:-:S02]  /*1540*/  LOP3.LUT R7, R7, 0x20, RZ, 0xc0, !PT ;  /* 0x0000002007077812 */ /* 0x000fc400078ec0ff */
[----:B------:R-:W-:Y:S01]  /*1550*/  IADD3 R11, PT, PT, R11, R13, R6 ;  /* 0x0000000d0b0b7210 */ /* 0x000fe20007ffe006 */
[----:B------:R-:W-:Y:S01]  /*1560*/  IMAD.SHL.U32 R6, R4, 0x4, RZ ;  /* 0x0000000404067824 */ /* 0x000fe200078e00ff */
[----:B------:R-:W-:Y:S02]  /*1570*/  LOP3.LUT R8, R8, 0x10, RZ, 0xc0, !PT ;  /* 0x0000001008087812 */ /* 0x000fe400078ec0ff */
[----:B------:R-:W-:Y:S02]  /*1580*/  LOP3.LUT R5, R5, 0x8, RZ, 0xc0, !PT ;  /* 0x0000000805057812 */ /* 0x000fe400078ec0ff */
[----:B------:R-:W-:Y:S01]  /*1590*/  IADD3 R7, PT, PT, R8, R10, R7 ;  /* 0x0000000a08077210 */ /* 0x000fe20007ffe007 */
[----:B------:R-:W-:Y:S01]  /*15a0*/  IMAD.SHL.U32 R8, R4, 0x2, RZ ;  /* 0x0000000204087824 */ /* 0x000fe200078e00ff */
[----:B------:R-:W-:Y:S02]  /*15b0*/  LOP3.LUT R6, R6, 0x4, RZ, 0xc0, !PT ;  /* 0x0000000406067812 */ /* 0x000fe400078ec0ff */
[----:B------:R-:W-:Y:S01]  /*15c0*/  LOP3.LUT R4, R3, 0x8, RZ, 0xc0, !PT ;  /* 0x0000000803047812 */ /* 0x000fe200078ec0ff */
[----:B------:R-:W-:Y:S01]  /*15d0*/  IMAD.SHL.U32 R3, R2, 0x2, RZ ;  /* 0x0000000202037824 */ /* 0x000fe200078e00ff */
[----:B------:R-:W-:-:S02]  /*15e0*/  IADD3 R5, PT, PT, R6, R7, R5 ;  /* 0x0000000706057210 */ /* 0x000fc40007ffe005 */
[----:B------:R-:W-:Y:S02]  /*15f0*/  LOP3.LUT R8, R8, 0x4, RZ, 0xc0, !PT ;  /* 0x0000000408087812 */ /* 0x000fe400078ec0ff */
[----:B------:R-:W-:Y:S02]  /*1600*/  SHF.R.U32.HI R6, RZ, 0x1, R9 ;  /* 0x00000001ff067819 */ /* 0x000fe40000011609 */
[----:B------:R-:W-:Y:S02]  /*1610*/  IADD3 R4, PT, PT, R8, R11, R4 ;  /* 0x0000000b08047210 */ /* 0x000fe40007ffe004 */
[----:B------:R-:W-:Y:S02]  /*1620*/  LOP3.LUT R3, R3, 0x2, RZ, 0xc0, !PT ;  /* 0x0000000203037812 */ /* 0x000fe400078ec0ff */
[----:B------:R-:W-:Y:S02]  /*1630*/  LOP3.LUT R6, R6, 0x1, RZ, 0xc0, !PT ;  /* 0x0000000106067812 */ /* 0x000fe400078ec0ff */
[----:B------:R-:W-:-:S02]  /*1640*/  IADD3 R36, PT, PT, R36, R5, R3 ;  /* 0x0000000524247210 */ /* 0x000fc40007ffe003 */
[----:B------:R-:W-:-:S07]  /*1650*/  IADD3 R129, PT, PT, R6, R4, R129 ;  /* 0x0000000406817210 */ /* 0x000fce0007ffe081 */
.L_x_1:
[----:B------:R-:W-:Y:S02]  /*1660*/  IMAD.MOV.U32 R4, RZ, RZ, 0xe08010f ;  /* 0x0e08010fff047424 */ /* 0x000fe400078e00ff */
[----:B------:R-:W-:Y:S02]  /*1670*/  IMAD.MOV.U32 R5, RZ, RZ, 0x4030b06 ;  /* 0x04030b06ff057424 */ /* 0x000fe400078e00ff */
[----:B------:R-:W-:Y:S02]  /*1680*/  IMAD.MOV.U32 R6, RZ, RZ, 0xd020709 ;  /* 0x0d020709ff067424 */ /* 0x000fe400078e00ff */
[----:B------:R-:W-:Y:S02]  /*1690*/  IMAD.MOV.U32 R7, RZ, RZ, 0xa05000c ;  /* 0x0a05000cff077424 */ /* 0x000fe400078e00ff */
[----:B------:R-:W-:Y:S02]  /*16a0*/  IMAD.MOV.U32 R8, RZ, RZ, 0x7040d03 ;  /* 0x07040d03ff087424 */ /* 0x000fe400078e00ff */
[----:B------:R-:W-:Y:S01]  /*16b0*/  IMAD.MOV.U32 R9, RZ, RZ, 0xe08020f ;  /* 0x0e08020fff097424 */ /* 0x000fe200078e00ff */
[----:B------:R0:W-:Y:S01]  /*16c0*/  STL.128 [R1+0x40], R4 ;  /* 0x0000400401007387 */ /* 0x0001e20000100c00 */
[----:B------:R-:W-:-:S02]  /*16d0*/  IMAD.MOV.U32 R10, RZ, RZ, 0xa01000c ;  /* 0x0a01000cff0a7424 */ /* 0x000fc400078e00ff */
[----:B------:R-:W-:Y:S02]  /*16e0*/  IMAD.MOV.U32 R11, RZ, RZ, 0x50b0906 ;  /* 0x050b0906ff0b7424 */ /* 0x000fe400078e00ff */
[----:B------:R-:W-:Y:S02]  /*16f0*/  IMAD.MOV.U32 R12, RZ, RZ, 0xb070e00 ;  /* 0x0b070e00ff0c7424 */ /* 0x000fe400078e00ff */
[----:B------:R-:W-:Y:S01]  /*1700*/  IMAD.MOV.U32 R13, RZ, RZ, 0x10d040a ;  /* 0x010d040aff0d7424 */ /* 0x000fe200078e00ff */
[----:B------:R1:W-:Y:S01]  /*1710*/  STL.128 [R1+0x50], R8 ;  /* 0x0000500801007387 */ /* 0x0003e20000100c00 */
[----:B------:R-:W-:Y:S02]  /*1720*/  IMAD.MOV.U32 R14, RZ, RZ, 0x60c0805 ;  /* 0x060c0805ff0e7424 */ /* 0x000fe400078e00ff */
[----:B------:R-:W-:Y:S02]  /*1730*/  IMAD.MOV.U32 R15, RZ, RZ, 0xf020309 ;  /* 0x0f020309ff0f7424 */ /* 0x000fe400078e00ff */
[----:B------:R-:W-:-:S02]  /*1740*/  IMAD.MOV.U32 R16, RZ, RZ, 0x10a080d ;  /* 0x010a080dff107424 */ /* 0x000fc400078e00ff */
[----:B------:R-:W-:Y:S01]  /*1750*/  IMAD.MOV.U32 R17, RZ, RZ, 0x2040f03 ;  /* 0x02040f03ff117424 */ /* 0x000fe200078e00ff */
[----:B------:R2:W-:Y:S01]  /*1760*/  STL.128 [R1+0x60], R12 ;  /* 0x0000600c01007387 */ /* 0x0005e20000100c00 */
[----:B0-----:R-:W-:Y:S02]  /*1770*/  IMAD.MOV.U32 R4, RZ, RZ, 0x900070d ;  /* 0x0900070dff047424 */ /* 0x001fe400078e00ff */
[----:B------:R-:W-:Y:S02]  /*1780*/  IMAD.MOV.U32 R5, RZ, RZ, 0xa060403 ;  /* 0x0a060403ff057424 */ /* 0x000fe400078e00ff */
[----:B------:R-:W-:Y:S02]  /*1790*/  IMAD.MOV.U32 R6, RZ, RZ, 0xe050802 ;  /* 0x0e050802ff067424 */ /* 0x000fe400078e00ff */
[----:B------:R-:W-:Y:S02]  /*17a0*/  IMAD.MOV.U32 R7, RZ, RZ, 0x10f0b0c ;  /* 0x010f0b0cff077424 */ /* 0x000fe400078e00ff */
[----:B-1----:R-:W-:-:S02]  /*17b0*/  IMAD.MOV.U32 R8, RZ, RZ, 0x904060d ;  /* 0x0904060dff087424 */ /* 0x002fc400078e00ff */
[----:B------:R-:W-:Y:S01]  /*17c0*/  IMAD.MOV.U32 R9, RZ, RZ, 0x30f08 ;  /* 0x00030f08ff097424 */ /* 0x000fe200078e00ff */
[----:B------:R0:W-:Y:S01]  /*17d0*/  STL.128 [R1+0x90], R4 ;  /* 0x0000900401007387 */ /* 0x0001e20000100c00 */
[----:B------:R-:W-:Y:S02]  /*17e0*/  IMAD.MOV.U32 R10, RZ, RZ, 0xc02010b ;  /* 0x0c02010bff0a7424 */ /* 0x000fe400078e00ff */
[----:B------:R-:W-:Y:S02]  /*17f0*/  IMAD.MOV.U32 R11, RZ, RZ, 0x70e0a05 ;  /* 0x070e0a05ff0b7424 */ /* 0x000fe400078e00ff */
[----:B--2---:R-:W-:Y:S02]  /*1800*/  IMAD.MOV.U32 R12, RZ, RZ, 0x50b080d ;  /* 0x050b080dff0c7424 */ /* 0x004fe400078e00ff */
[----:B------:R-:W-:Y:S01]  /*1810*/  IMAD.MOV.U32 R13, RZ, RZ, 0x3000f06 ;  /* 0x03000f06ff0d7424 */ /* 0x000fe200078e00ff */
[----:B------:R1:W-:Y:S01]  /*1820*/  STL.128 [R1+0xa0], R8 ;  /* 0x0000a00801007387 */ /* 0x0003e20000100c00 */
[----:B------:R-:W-:-:S02]  /*1830*/  IMAD.MOV.U32 R14, RZ, RZ, 0xc020704 ;  /* 0x0c020704ff0e7424 */ /* 0x000fc400078e00ff */
[----:B------:R-:W-:Y:S02]  /*1840*/  IMAD.MOV.U32 R15, RZ, RZ, 0x90e0a01 ;  /* 0x090e0a01ff0f7424 */ /* 0x000fe400078e00ff */
[----:B------:R-:W-:Y:S02]  /*1850*/  IMAD.MOV.U32 R18, RZ, RZ, 0xc07060b ;  /* 0x0c07060bff127424 */ /* 0x000fe400078e00ff */
[----:B------:R-:W-:Y:S01]  /*1860*/  IMAD.MOV.U32 R19, RZ, RZ, 0x90e0500 ;  /* 0x090e0500ff137424 */ /* 0x000fe200078e00ff */
[----:B------:R2:W-:Y:S01]  /*1870*/  STL.128 [R1+0xd0], R12 ;  /* 0x0000d00c01007387 */ /* 0x0005e20000100c00 */
[----:B0-----:R-:W-:Y:S02]  /*1880*/  IMAD.MOV.U32 R4, RZ, RZ, 0x9060a ;  /* 0x0009060aff047424 */ /* 0x001fe400078e00ff */
[----:B------:R-:W-:Y:S01]  /*1890*/  IMAD.MOV.U32 R5, RZ, RZ, 0xd070b0c ;  /* 0x0d070b0cff057424 */ /* 0x000fe200078e00ff */
[----:B------:R0:W-:Y:S01]  /*18a0*/  STL.128 [R1+0x70], R16 ;  /* 0x0000701001007387 */ /* 0x0001e20000100c00 */
[----:B------:R-:W-:-:S02]  /*18b0*/  IMAD.MOV.U32 R6, RZ, RZ, 0xe03010f ;  /* 0x0e03010fff067424 */ /* 0x000fc400078e00ff */
[----:B------:R-:W-:Y:S02]  /*18c0*/  IMAD.MOV.U32 R7, RZ, RZ, 0x4080205 ;  /* 0x04080205ff077424 */ /* 0x000fe400078e00ff */
[----:B-1----:R-:W-:Y:S02]  /*18d0*/  IMAD.MOV.U32 R8, RZ, RZ, 0x6000f03 ;  /* 0x06000f03ff087424 */ /* 0x002fe400078e00ff */
[----:B------:R-:W-:Y:S01]  /*18e0*/  IMAD.MOV.U32 R9, RZ, RZ, 0x80d010a ;  /* 0x080d010aff097424 */ /* 0x000fe200078e00ff */
[----:B------:R1:W-:Y:S01]  /*18f0*/  STL.128 [R1+0xe0], R4 ;  /* 0x0000e00401007387 */ /* 0x0003e20000100c00 */
[----:B------:R-:W-:Y:S02]  /*1900*/  IMAD.MOV.U32 R10, RZ, RZ, 0xb050409 ;  /* 0x0b050409ff0a7424 */ /* 0x000fe400078e00ff */
[----:B------:R-:W-:Y:S02]  /*1910*/  IMAD.MOV.U32 R11, RZ, RZ, 0xe02070c ;  /* 0x0e02070cff0b7424 */ /* 0x000fe400078e00ff */
[----:B--2---:R-:W-:-:S02]  /*1920*/  IMAD.MOV.U32 R12, RZ, RZ, 0xb010204 ;  /* 0x0b010204ff0c7424 */ /* 0x004fc400078e00ff */
[----:B------:R-:W-:Y:S01]  /*1930*/  IMAD.MOV.U32 R13, RZ, RZ, 0x8070d0a ;  /* 0x08070d0aff0d7424 */ /* 0x000fe200078e00ff */
[----:B------:R2:W-:Y:S01]  /*1940*/  STL.128 [R1+0xf0], R8 ;  /* 0x0000f00801007387 */ /* 0x0005e20000100c00 */
        /* <DEDUP_REMOVED lines=15> */
[----:B------:R-:W-:Y:S02]  /*1a40*/  IMAD.MOV.U32 R30, RZ, RZ, 0x5080201 ;  /* 0x05080201ff1e7424 */ /* 0x000fe400078e00ff */
[----:B------:R-:W-:Y:S02]  /*1a50*/  IMAD.MOV.U32 R31, RZ, RZ, 0xf040c0b ;  /* 0x0f040c0bff1f7424 */ /* 0x000fe400078e00ff */
[----:B0-----:R-:W-:Y:S02]  /*1a60*/  IMAD.MOV.U32 R16, RZ, RZ, 0x1040c02 ;  /* 0x01040c02ff107424 */ /* 0x001fe400078e00ff */
[----:B------:R-:W-:Y:S01]  /*1a70*/  IMAD.MOV.U32 R17, RZ, RZ, 0x60b0a07 ;  /* 0x060b0a07ff117424 */ /* 0x000fe200078e00ff */
[----:B------:R0:W-:Y:S01]  /*1a80*/  STL.128 [R1+0xc0], R28 ;  /* 0x0000c01c01007387 */ /* 0x0001e20000100c00 */
[----:B------:R-:W-:-:S02]  /*1a90*/  IMAD.MOV.U32 R18, RZ, RZ, 0xf030508 ;  /* 0x0f030508ff127424 */ /* 0x000fc400078e00ff */
[----:B------:R-:W-:Y:S02]  /*1aa0*/  IMAD.MOV.U32 R19, RZ, RZ, 0x90e000d ;  /* 0x090e000dff137424 */ /* 0x000fe400078e00ff */
[----:B-1----:R-:W-:Y:S02]  /*1ab0*/  IMAD.MOV.U32 R4, RZ, RZ, 0x70c080b ;  /* 0x070c080bff047424 */ /* 0x002fe400078e00ff */
[----:B------:R-:W-:Y:S01]  /*1ac0*/  IMAD.MOV.U32 R5, RZ, RZ, 0xd020e01 ;  /* 0x0d020e01ff057424 */ /* 0x000fe200078e00ff */
[----:B------:R-:W-:Y:S01]  /*1ad0*/  STL.128 [R1+0x100], R16 ;  /* 0x0001001001007387 */ /* 0x000fe20000100c00 */
[----:B------:R-:W-:Y:S02]  /*1ae0*/  IMAD.MOV.U32 R6, RZ, RZ, 0x9000f06 ;  /* 0x09000f06ff067424 */ /* 0x000fe400078e00ff */
[----:B------:R-:W-:Y:S02]  /*1af0*/  IMAD.MOV.U32 R7, RZ, RZ, 0x305040a ;  /* 0x0305040aff077424 */ /* 0x000fe400078e00ff */
[----:B--2---:R-:W-:-:S02]  /*1b00*/  IMAD.MOV.U32 R8, RZ, RZ, 0xf0a010c ;  /* 0x0f0a010cff087424 */ /* 0x004fc400078e00ff */
[----:B------:R-:W-:Y:S01]  /*1b10*/  IMAD.MOV.U32 R9, RZ, RZ, 0x8060209 ;  /* 0x08060209ff097424 */ /* 0x000fe200078e00ff */
[----:B------:R1:W-:Y:S01]  /*1b20*/  STL.128 [R1+0x130], R4 ;  /* 0x0001300401007387 */ /* 0x0003e20000100c00 */
[----:B------:R-:W-:Y:S02]  /*1b30*/  IMAD.MOV.U32 R10, RZ, RZ, 0x4030d00 ;  /* 0x04030d00ff0a7424 */ /* 0x000fe400078e00ff */
[----:B------:R-:W-:Y:S02]  /*1b40*/  IMAD.MOV.U32 R11, RZ, RZ, 0xb05070e ;  /* 0x0b05070eff0b7424 */ /* 0x000fe400078e00ff */
[----:B---3--:R-:W-:Y:S02]  /*1b50*/  IMAD.MOV.U32 R12, RZ, RZ, 0xc020304 ;  /* 0x0c020304ff0c7424 */ /* 0x008fe400078e00ff */
[----:B------:R-:W-:Y:S01]  /*1b60*/  IMAD.MOV.U32 R13, RZ, RZ, 0xa0f0509 ;  /* 0x0a0f0509ff0d7424 */ /* 0x000fe200078e00ff */
[----:B------:R2:W-:Y:S01]  /*1b70*/  STL.128 [R1+0x140], R8 ;  /* 0x0001400801007387 */ /* 0x0005e20000100c00 */
[----:B------:R-:W-:-:S02]  /*1b80*/  IMAD.MOV.U32 R14, RZ, RZ, 0x7010e0b ;  /* 0x07010e0bff0e7424 */ /* 0x000fc400078e00ff */
[----:B------:R-:W-:Y:S02]  /*1b90*/  IMAD.MOV.U32 R15, RZ, RZ, 0xd080006 ;  /* 0x0d080006ff0f7424 */ /* 0x000fe400078e00ff */
[----:B----4-:R-:W-:Y:S02]  /*1ba0*/  IMAD.MOV.U32 R20, RZ, RZ, 0xc020b0e ;  /* 0x0c020b0eff147424 */ /* 0x010fe400078e00ff */
[----:B------:R-:W-:Y:S01]  /*1bb0*/  IMAD.MOV.U32 R21, RZ, RZ, 0x10d0704 ;  /* 0x010d0704ff157424 */ /* 0x000fe200078e00ff */
[----:B------:R3:W-:Y:S01]  /*1bc0*/  STL.128 [R1+0x170], R12 ;  /* 0x0001700c01007387 */ /* 0x0007e20000100c00 */
[----:B------:R-:W-:Y:S02]  /*1bd0*/  IMAD.MOV.U32 R22, RZ, RZ, 0xa0f0005 ;  /* 0x0a0f0005ff167424 */ /* 0x000fe400078e00ff */
[----:B------:R-:W-:Y:S02]  /*1be0*/  IMAD.MOV.U32 R23, RZ, RZ, 0x6080903 ;  /* 0x06080903ff177424 */ /* 0x000fe400078e00ff */
[----:B-----5:R-:W-:-:S02]  /*1bf0*/  IMAD.MOV.U32 R24, RZ, RZ, 0x2040f0a ;  /* 0x02040f0aff187424 */ /* 0x020fc400078e00ff */
        /* <DEDUP_REMOVED lines=24> */
[----:B---3--:R-:W-:Y:S02]  /*1d80*/  IMAD.MOV.U32 R12, RZ, RZ, 0x408020d ;  /* 0x0408020dff0c7424 */ /* 0x008fe400078e00ff */
[----:B------:R-:W-:Y:S01]  /*1d90*/  IMAD.MOV.U32 R13, RZ, RZ, 0x10b0f06 ;  /* 0x010b0f06ff0d7424 */ /* 0x000fe200078e00ff */
[----:B------:R-:W-:Y:S01]  /*1da0*/  STL.128 [R1+0x1a0], R16 ;  /* 0x0001a01001007387 */ /* 0x000fe20000100c00 */
[----:B------:R-:W-:Y:S02]  /*1db0*/  IMAD.MOV.U32 R14, RZ, RZ, 0xe03090a ;  /* 0x0e03090aff0e7424 */ /* 0x000fe400078e00ff */
[----:B------:R-:W-:Y:S02]  /*1dc0*/  IMAD.MOV.U32 R15, RZ, RZ, 0x70c0005 ;  /* 0x070c0005ff0f7424 */ /* 0x000fe400078e00ff */
[----:B----4-:R-:W-:-:S02]  /*1dd0*/  IMAD.MOV.U32 R20, RZ, RZ, 0x80d0b06 ;  /* 0x080d0b06ff147424 */ /* 0x010fc400078e00ff */
        /* <DEDUP_REMOVED lines=16> */
[----:B------:R-:W-:Y:S01]  /*1ee0*/  STL.128 [R1+0x1e0], R28 ;  /* 0x0001e01c01007387 */ /* 0x000fe20000100c00 */
[----:B------:R-:W-:Y:S02]  /*1ef0*/  IMAD.MOV.U32 R33, RZ, RZ, 0xd080a04 ;  /* 0x0d080a04ff217424 */ /* 0x000fe400078e00ff */
[----:B------:R-:W-:Y:S02]  /*1f00*/  IMAD.MOV.U32 R34, RZ, RZ, 0x90c0f ;  /* 0x00090c0fff227424 */ /* 0x000fe400078e00ff */
[----:B------:R-:W-:Y:S02]  /*1f10*/  IMAD.MOV.U32 R35, RZ, RZ, 0xb060503 ;  /* 0x0b060503ff237424 */ /* 0x000fe400078e00ff */
[----:B------:R-:W-:Y:S02]  /*1f20*/  IMAD.MOV.U32 R4, RZ, RZ, 0x2080c0f ;  /* 0x02080c0fff047424 */ /* 0x000fe400078e00ff */
[----:B------:R-:W-:Y:S01]  /*1f30*/  IMAD.MOV.U32 R5, RZ, RZ, 0x7010904 ;  /* 0x07010904ff057424 */ /* 0x000fe200078e00ff */
[----:B------:R-:W-:Y:S01]  /*1f40*/  STL.128 [R1+0x1f0], R32 ;  /* 0x0001f02001007387 */ /* 0x000fe20000100c00 */
[----:B------:R-:W-:-:S02]  /*1f50*/  IMAD.MOV.U32 R6, RZ, RZ, 0xe030b05 ;  /* 0x0e030b05ff067424 */ /* 0x000fc400078e00ff */
[----:B-----5:R-:W-:Y:S02]  /*1f60*/  IMAD.MOV.U32 R8, RZ, RZ, 0x10d040e ;  /* 0x010d040eff087424 */ /* 0x020fe400078e00ff */
[----:B------:R-:W-:Y:S01]  /*1f70*/  IMAD.MOV.U32 R9, RZ, RZ, 0x80b0f02 ;  /* 0x080b0f02ff097424 */ /* 0x000fe200078e00ff */
[----:B------:R1:W-:Y:S01]  /*1f80*/  STL.128 [R1+0x30], R4 ;  /* 0x0000300401007387 */ /* 0x0003e20000100c00 */
[----:B------:R-:W-:Y:S02]  /*1f90*/  IMAD.MOV.U32 R10, RZ, RZ, 0xc060a03 ;  /* 0x0c060a03ff0a7424 */ /* 0x000fe400078e00ff */
[----:B------:R-:W-:Y:S02]  /*1fa0*/  IMAD.MOV.U32 R11, RZ, RZ, 0x7000905 ;  /* 0x07000905ff0b7424 */ /* 0x000fe400078e00ff */
[----:B---3--:R-:W-:Y:S02]  /*1fb0*/  IMAD.MOV.U32 R12, RZ, RZ, 0x4070f00 ;  /* 0x04070f00ff0c7424 */ /* 0x008fe400078e00ff */
[----:B------:R-:W-:Y:S01]  /*1fc0*/  IMAD.MOV.U32 R13, RZ, RZ, 0x10d020e ;  /* 0x010d020eff0d7424 */ /* 0x000fe200078e00ff */
[----:B------:R2:W-:Y:S01]  /*1fd0*/  STL.128 [R1], R8 ;  /* 0x0000000801007387 */ /* 0x0005e20000100c00 */
[----:B------:R-:W-:-:S02]  /*1fe0*/  IMAD.MOV.U32 R14, RZ, RZ, 0xb0c060a ;  /* 0x0b0c060aff0e7424 */ /* 0x000fc400078e00ff */
[----:B------:R-:W-:Y:S02]  /*1ff0*/  IMAD.MOV.U32 R15, RZ, RZ, 0x8030509 ;  /* 0x08030509ff0f7424 */ /* 0x000fe400078e00ff */
[----:B------:R-:W-:Y:S02]  /*2000*/  IMAD.MOV.U32 R16, RZ, RZ, 0x80e0104 ;  /* 0x080e0104ff107424 */ /* 0x000fe400078e00ff */
[----:B------:R-:W-:Y:S01]  /*2010*/  IMAD.MOV.U32 R17, RZ, RZ, 0xb02060d ;  /* 0x0b02060dff117424 */ /* 0x000fe200078e00ff */
[----:B------:R2:W-:Y:S01]  /*2020*/  STL.128 [R1+0x10], R12 ;  /* 0x0000100c01007387 */ /* 0x0005e20000100c00 */
[----:B------:R-:W-:Y:S02]  /*2030*/  IMAD.MOV.U32 R18, RZ, RZ, 0x7090c0f ;  /* 0x07090c0fff127424 */ /* 0x000fe400078e00ff */
[----:B------:R-:W-:-:S05]  /*2040*/  IMAD.MOV.U32 R19, RZ, RZ, 0x50a03 ;  /* 0x00050a03ff137424 */ /* 0x000fca00078e00ff */
[----:B------:R2:W-:Y:S04]  /*2050*/  STL.128 [R1+0x20], R16 ;  /* 0x0000201001007387 */ /* 0x0005e80000100c00 */
[----:B0-----:R-:W3:Y:S04]  /*2060*/  LDL.U16 R21, [R37+-0x4] ;  /* 0xfffffc0025157983 */ /* 0x001ee80000100400 */
[----:B------:R-:W4:Y:S04]  /*2070*/  LDL.U16 R22, [R37+-0x2] ;  /* 0xfffffe0025167983 */ /* 0x000f280000100400 */
[----:B------:R-:W5:Y:S01]  /*2080*/  LDL.U16 R23, [R37] ;  /* 0x0000000025177983 */ /* 0x000f620000100400 */
[----:B------:R-:W-:-:S02]  /*2090*/  SHF.L.W.U32.HI R2, R129, 0x1f, R129 ;  /* 0x0000001f81027819 */ /* 0x000fc40000010e81 */
[--C-:B------:R-:W-:Y:S02]  /*20a0*/  SHF.R.U32.HI R3, RZ, 0x3, R129.reuse ;  /* 0x00000003ff037819 */ /* 0x100fe40000011681 */
[----:B------:R-:W-:Y:S02]  /*20b0*/  LOP3.LUT R2, R2, 0xfc000000, RZ, 0xc0, !PT ;  /* 0xfc00000002027812 */ /* 0x000fe400078ec0ff */
[----:B------:R-:W-:Y:S02]  /*20c0*/  SHF.R.U32.HI R20, RZ, 0x5, R129 ;  /* 0x00000005ff147819 */ /* 0x000fe40000011681 */
[----:B-1----:R-:W-:Y:S02]  /*20d0*/  LOP3.LUT R7, R3, 0x100000, RZ, 0xc0, !PT ;  /* 0x0010000003077812 */ /* 0x002fe400078ec0ff */
[----:B------:R-:W-:Y:S02]  /*20e0*/  LOP3.LUT R2, R2, 0x3e00000, R3, 0xf8, !PT ;  /* 0x03e0000002027812 */ /* 0x000fe400078ef803 */
[----:B------:R-:W-:-:S02]  /*20f0*/  LOP3.LUT R7, R7, 0xf8000, R20, 0xf8, !PT ;  /* 0x000f800007077812 */ /* 0x000fc400078ef814 */
[----:B------:R-:W-:Y:S02]  /*2100*/  SHF.R.U32.HI R3, RZ, 0x7, R129 ;  /* 0x00000007ff037819 */ /* 0x000fe40000011681 */
[----:B------:R-:W-:Y:S02]  /*2110*/  LOP3.LUT R20, R20, 0x4000, RZ, 0xc0, !PT ;  /* 0x0000400014147812 */ /* 0x000fe400078ec0ff */
[----:B------:R-:W-:Y:S02]  /*2120*/  SHF.R.U32.HI R24, RZ, 0x18, R2 ;  /* 0x00000018ff187819 */ /* 0x000fe40000011602 */
[----:B------:R-:W-:Y:S01]  /*2130*/  LOP3.LUT R7, R7, R2, RZ, 0xfc, !PT ;  /* 0x0000000207077212 */ /* 0x000fe200078efcff */
[C---:B------:R-:W-:Y:S01]  /*2140*/  IMAD.SHL.U32 R2, R129.reuse, 0x8000, RZ ;  /* 0x0000800081027824 */ /* 0x040fe200078e00ff */
[----:B------:R-:W-:Y:S01]  /*2150*/  LOP3.LUT R20, R20, 0x3f00, R3, 0xf8, !PT ;  /* 0x00003f0014147812 */ /* 0x000fe200078ef803 */
[----:B------:R-:W-:-:S03]  /*2160*/  IMAD.SHL.U32 R3, R129, 0x2000, RZ ;  /* 0x0000200081037824 */ /* 0x000fc600078e00ff */
[----:B------:R-:W-:Y:S02]  /*2170*/  LOP3.LUT R2, R2, 0xfc000000, RZ, 0xc0, !PT ;  /* 0xfc00000002027812 */ /* 0x000fe400078ec0ff */
[----:B------:R-:W-:Y:S02]  /*2180*/  LOP3.LUT R20, R20, R7, RZ, 0xfc, !PT ;  /* 0x0000000714147212 */ /* 0x000fe400078efcff */
[----:B------:R-:W-:Y:S02]  /*2190*/  LOP3.LUT R2, R2, 0x3e00000, R3, 0xf8, !PT ;  /* 0x03e0000002027812 */ /* 0x000fe400078ef803 */
[----:B------:R-:W-:Y:S02]  /*21a0*/  SHF.R.U32.HI R20, RZ, 0x8, R20 ;  /* 0x00000008ff147819 */ /* 0x000fe40000011614 */
[----:B------:R-:W-:Y:S02]  /*21b0*/  SHF.R.U32.HI R2, RZ, 0x18, R2 ;  /* 0x00000018ff027819 */ /* 0x000fe40000011602 */
[----:B---3--:R-:W-:-:S02]  /*21c0*/  PRMT R25, R21, 0x7770, RZ ;  /* 0x0000777015197816 */ /* 0x008fc400000000ff */
[----:B------:R-:W-:Y:S02]  /*21d0*/  PRMT R26, R21, 0x7771, RZ ;  /* 0x00007771151a7816 */ /* 0x000fe400000000ff */
[----:B------:R-:W-:Y:S01]  /*21e0*/  LOP3.LUT R27, R25, R24, RZ, 0x3c, !PT ;  /* 0x00000018191b7212 */ /* 0x000fe200078e3cff */
[----:B------:R-:W-:Y:S01]  /*21f0*/  IMAD.SHL.U32 R24, R129, 0x800, RZ ;  /* 0x0000080081187824 */ /* 0x000fe200078e00ff */
[----:B------:R-:W-:Y:S02]  /*2200*/  PRMT R25, R7, 0x7632, R25 ;  /* 0x0000763207197816 */ /* 0x000fe40000000019 */
[----:B------:R-:W-:Y:S02]  /*2210*/  LOP3.LUT R21, R3, 0x100000, RZ, 0xc0, !PT ;  /* 0x0010000003157812 */ /* 0x000fe400078ec0ff */
[----:B------:R-:W-:Y:S02]  /*2220*/  LOP3.LUT R25, R26, R25, RZ, 0x3c, !PT ;  /* 0x000000191a197212 */ /* 0x000fe400078e3cff */
[----:B------:R-:W-:-:S02]  /*2230*/  LOP3.LUT R29, R27, 0xffff, RZ, 0xc0, !PT ;  /* 0x0000ffff1b1d7812 */ /* 0x000fc400078ec0ff */
[----:B------:R-:W-:Y:S02]  /*2240*/  LOP3.LUT R30, R25, 0xffff, RZ, 0xc0, !PT ;  /* 0x0000ffff191e7812 */ /* 0x000fe400078ec0ff */
[----:B------:R-:W-:Y:S02]  /*2250*/  LOP3.LUT R26, R21, 0xf8000, R24, 0xf8, !PT ;  /* 0x000f8000151a7812 */ /* 0x000fe400078ef818 */
[--C-:B------:R-:W-:Y:S02]  /*2260*/  SHF.R.U32.HI R28, RZ, 0x2, R29.reuse ;  /* 0x00000002ff1c7819 */ /* 0x100fe4000001161d */
[----:B------:R-:W-:Y:S01]  /*2270*/  SHF.R.U32.HI R21, RZ, 0x3, R29 ;  /* 0x00000003ff157819 */ /* 0x000fe2000001161d */
[----:B------:R-:W-:Y:S01]  /*2280*/  IMAD.SHL.U32 R29, R27, 0x10, RZ ;  /* 0x000000101b1d7824 */ /* 0x000fe200078e00ff */
[----:B------:R-:W-:Y:S02]  /*2290*/  SHF.R.U32.HI R30, RZ, 0x4, R30 ;  /* 0x00000004ff1e7819 */ /* 0x000fe4000001161e */
[----:B------:R-:W-:-:S02]  /*22a0*/  LOP3.LUT R26, R26, 0x3e00000, R3, 0xf8, !PT ;  /* 0x03e000001a1a7812 */ /* 0x000fc400078ef803 */
[----:B----4-:R-:W-:Y:S02]  /*22b0*/  PRMT R3, R22, 0x7770, RZ ;  /* 0x0000777016037816 */ /* 0x010fe400000000ff */
[----:B------:R-:W-:Y:S02]  /*22c0*/  LOP3.LUT R30, R29, 0xe, R30, 0xf8, !PT ;  /* 0x0000000e1d1e7812 */ /* 0x000fe400078ef81e */
[----:B------:R-:W-:Y:S02]  /*22d0*/  LOP3.LUT R28, R28, 0x20, RZ, 0xc0, !PT ;  /* 0x000000201c1c7812 */ /* 0x000fe400078ec0ff */
[----:B------:R-:W-:Y:S02]  /*22e0*/  LOP3.LUT R7, R3, R20, RZ, 0x3c, !PT ;  /* 0x0000001403077212 */ /* 0x000fe400078e3cff */
[C---:B------:R-:W-:Y:S01]  /*22f0*/  LOP3.LUT R32, R25.reuse, 0x10, RZ, 0xc0, !PT ;  /* 0x0000001019207812 */ /* 0x040fe200078ec0ff */
[----:B------:R-:W-:Y:S01]  /*2300*/  IMAD.SHL.U32 R25, R25, 0x4, RZ ;  /* 0x0000000419197824 */ /* 0x000fe200078e00ff */
[----:B------:R-:W-:-:S02]  /*2310*/  LOP3.LUT R20, R30, 0xffff, RZ, 0xc0, !PT ;  /* 0x0000ffff1e147812 */ /* 0x000fc400078ec0ff */
[----:B------:R-:W-:Y:S01]  /*2320*/  LOP3.LUT R21, R28, 0xf, R21, 0xf8, !PT ;  /* 0x0000000f1c157812 */ /* 0x000fe200078ef815 */
[----:B------:R-:W-:Y:S01]  /*2330*/  IMAD.SHL.U32 R28, R27, 0x4, RZ ;  /* 0x000000041b1c7824 */ /* 0x000fe200078e00ff */
[----:B------:R-:W-:Y:S02]  /*2340*/  LOP3.LUT R31, R7, 0xffff, RZ, 0xc0, !PT ;  /* 0x0000ffff071f7812 */ /* 0x000fe400078ec0ff */
[----:B------:R-:W-:Y:S02]  /*2350*/  LOP3.LUT R29, R32, 0x20, R29, 0xf8, !PT ;  /* 0x00000020201d7812 */ /* 0x000fe400078ef81d */
[----:B------:R-:W-:Y:S02]  /*2360*/  SHF.R.U32.HI R20, RZ, 0x1, R20 ;  /* 0x00000001ff147819 */ /* 0x000fe40000011614 */
[----:B------:R-:W-:Y:S02]  /*2370*/  PRMT R3, R22, 0x7771, RZ ;  /* 0x0000777116037816 */ /* 0x000fe400000000ff */
[----:B------:R-:W-:-:S02]  /*2380*/  LOP3.LUT R28, R21, 0x10, R28, 0xf8, !PT ;  /* 0x00000010151c7812 */ /* 0x000fc400078ef81c */
[--C-:B------:R-:W-:Y:S02]  /*2390*/  SHF.R.U32.HI R22, RZ, 0x6, R31.reuse ;  /* 0x00000006ff167819 */ /* 0x100fe4000001161f */
[----:B------:R-:W-:Y:S02]  /*23a0*/  SHF.R.U32.HI R21, RZ, 0x2, R31 ;  /* 0x00000002ff157819 */ /* 0x000fe4000001161f */
[----:B------:R-:W-:Y:S02]  /*23b0*/  LOP3.LUT R20, R29, 0xf, R20, 0xf8, !PT ;  /* 0x0000000f1d147812 */ /* 0x000fe400078ef814 */
[----:B------:R-:W-:Y:S02]  /*23c0*/  LOP3.LUT R22, R25, 0x2, R22, 0xf8, !PT ;  /* 0x0000000219167812 */ /* 0x000fe400078ef816 */
[----:B------:R-:W-:Y:S02]  /*23d0*/  LOP3.LUT R30, R21, 0x10, RZ, 0xc0, !PT ;  /* 0x00000010151e7812 */ /* 0x000fe400078ec0ff */
[----:B------:R-:W-:-:S02]  /*23e0*/  LOP3.LUT R3, R3, R2, RZ, 0x3c, !PT ;  /* 0x0000000203037212 */ /* 0x000fc400078e3cff */
[----:B------:R-:W-:Y:S02]  /*23f0*/  LOP3.LUT R20, R20, 0xffff, RZ, 0xc0, !PT ;  /* 0x0000ffff14147812 */ /* 0x000fe400078ec0ff */
[----:B------:R-:W-:Y:S02]  /*2400*/  LOP3.LUT R2, R28, 0xffff, RZ, 0xc0, !PT ;  /* 0x0000ffff1c027812 */ /* 0x000fe400078ec0ff */
[----:B------:R-:W-:Y:S02]  /*2410*/  LOP3.LUT R22, R22, 0xffff, RZ, 0xc0, !PT ;  /* 0x0000ffff16167812 */ /* 0x000fe400078ec0ff */
[----:B------:R-:W-:Y:S01]  /*2420*/  LOP3.LUT R27, R30, 0x20, R25, 0xf8, !PT ;  /* 0x000000201e1b7812 */ /* 0x000fe200078ef819 */
[----:B------:R-:W-:Y:S01]  /*2430*/  IMAD.IADD R25, R1, 0x1, R20 ;  /* 0x0000000101197824 */ /* 0x000fe200078e0214 */
[----:B------:R-:W-:Y:S01]  /*2440*/  LOP3.LUT R29, R3, 0xffff, RZ, 0xc0, !PT ;  /* 0x0000ffff031d7812 */ /* 0x000fe200078ec0ff */
[----:B------:R-:W-:Y:S01]  /*2450*/  IMAD.IADD R28, R1, 0x1, R2 ;  /* 0x00000001011c7824 */ /* 0x000fe200078e0202 */
[----:B------:R-:W-:-:S02]  /*2460*/  PRMT R26, R26, 0x7632, R26 ;  /* 0x000076321a1a7816 */ /* 0x000fc4000000001a */
[----:B-----5:R-:W-:Y:S01]  /*2470*/  PRMT R21, R23, 0x7770, RZ ;  /* 0x0000777017157816 */ /* 0x020fe200000000ff */
[----:B------:R-:W3:Y:S01]  /*2480*/  LDL.U8 R25, [R25+0x40] ;  /* 0x0000400019197983 */ /* 0x000ee20000100000 */
[----:B------:R-:W-:Y:S02]  /*2490*/  SHF.R.U32.HI R2, RZ, 0x1, R22 ;  /* 0x00000001ff027819 */ /* 0x000fe40000011616 */
[--C-:B------:R-:W-:Y:S01]  /*24a0*/  SHF.R.U32.HI R20, RZ, 0x2, R29.reuse ;  /* 0x00000002ff147819 */ /* 0x100fe2000001161d */
[----:B------:R0:W4:Y:S01]  /*24b0*/  LDL.U8 R22, [R28] ;  /* 0x000000001c167983 */ /* 0x0001220000100000 */
[----:B------:R-:W-:Y:S02]  /*24c0*/  LOP3.LUT R21, R21, R26, RZ, 0x3c, !PT ;  /* 0x0000001a15157212 */ /* 0x000fe400078e3cff */
[----:B------:R-:W-:Y:S02]  /*24d0*/  LOP3.LUT R2, R27, 0xf, R2, 0xf8, !PT ;  /* 0x0000000f1b027812 */ /* 0x000fe400078ef802 */
[----:B------:R-:W-:-:S02]  /*24e0*/  SHF.R.U32.HI R29, RZ, 0x3, R29 ;  /* 0x00000003ff1d7819 */ /* 0x000fc4000001161d */
[----:B------:R-:W-:Y:S02]  /*24f0*/  LOP3.LUT R20, R20, 0x20, RZ, 0xc0, !PT ;  /* 0x0000002014147812 */ /* 0x000fe400078ec0ff */
[----:B------:R-:W-:Y:S02]  /*2500*/  LOP3.LUT R26, R21, 0xffff, RZ, 0xc0, !PT ;  /* 0x0000ffff151a7812 */ /* 0x000fe400078ec0ff */
[----:B------:R-:W-:Y:S02]  /*2510*/  LOP3.LUT R2, R2, 0xffff, RZ, 0xc0, !PT ;  /* 0x0000ffff02027812 */ /* 0x000fe400078ec0ff */
[----:B------:R-:W-:Y:S01]  /*2520*/  LOP3.LUT R29, R20, 0xf, R29, 0xf8, !PT ;  /* 0x0000000f141d7812 */ /* 0x000fe200078ef81d */
[----:B------:R-:W-:Y:S01]  /*2530*/  IMAD.SHL.U32 R27, R3, 0x10, RZ ;  /* 0x00000010031b7824 */ /* 0x000fe200078e00ff */
[----:B------:R-:W-:Y:S01]  /*2540*/  SHF.R.U32.HI R20, RZ, 0x1, R31 ;  /* 0x00000001ff147819 */ /* 0x000fe2000001161f */
[----:B------:R-:W-:Y:S01]  /*2550*/  IMAD.IADD R30, R1, 0x1, R2 ;  /* 0x00000001011e7824 */ /* 0x000fe200078e0202 */
[----:B------:R-:W-:Y:S01]  /*2560*/  SHF.R.U32.HI R26, RZ, 0x4, R26 ;  /* 0x00000004ff1a7819 */ /* 0x000fe2000001161a */
[----:B------:R-:W-:Y:S01]  /*2570*/  IMAD.SHL.U32 R2, R3, 0x4, RZ ;  /* 0x0000000403027824 */ /* 0x000fe200078e00ff */
[----:B------:R-:W-:-:S02]  /*2580*/  LOP3.LUT R20, R20, 0xf, RZ, 0xc0, !PT ;  /* 0x0000000f14147812 */ /* 0x000fc400078ec0ff */
[----:B------:R-:W-:Y:S02]  /*2590*/  LOP3.LUT R3, R27, 0xe, R26, 0xf8, !PT ;  /* 0x0000000e1b037812 */ /* 0x000fe400078ef81a */
[----:B------:R-:W5:Y:S01]  /*25a0*/  LDL.U8 R26, [R30+0x80] ;  /* 0x000080001e1a7983 */ /* 0x000f620000100000 */
[----:B------:R-:W-:Y:S01]  /*25b0*/  LOP3.LUT R20, R20, 0x20, R7, 0xf8, !PT ;  /* 0x0000002014147812 */ /* 0x000fe200078ef807 */
[----:B------:R-:W-:Y:S01]  /*25c0*/  IMAD.SHL.U32 R7, R7, 0x10, RZ ;  /* 0x0000001007077824 */ /* 0x000fe200078e00ff */
[----:B0-----:R-:W-:Y:S02]  /*25d0*/  LOP3.LUT R28, R21, 0x10, RZ, 0xc0, !PT ;  /* 0x00000010151c7812 */ /* 0x001fe400078ec0ff */
[----:B------:R-:W-:Y:S02]  /*25e0*/  LOP3.LUT R3, R3, 0xffff, RZ, 0xc0, !PT ;  /* 0x0000ffff03037812 */ /* 0x000fe400078ec0ff */
[----:B------:R-:W-:Y:S02]  /*25f0*/  LOP3.LUT R29, R29, 0x10, R2, 0xf8, !PT ;  /* 0x000000101d1d7812 */ /* 0x000fe400078ef802 */
[----:B------:R-:W-:-:S02]  /*2600*/  LOP3.LUT R28, R28, 0x20, R27, 0xf8, !PT ;  /* 0x000000201c1c7812 */ /* 0x000fc400078ef81b */
[----:B------:R-:W-:Y:S02]  /*2610*/  LOP3.LUT R2, R20, 0x10, R7, 0xf8, !PT ;  /* 0x0000001014027812 */ /* 0x000fe400078ef807 */
[----:B------:R-:W-:Y:S02]  /*2620*/  SHF.R.U32.HI R27, RZ, 0x1, R3 ;  /* 0x00000001ff1b7819 */ /* 0x000fe40000011603 */
[----:B------:R-:W-:Y:S02]  /*2630*/  LOP3.LUT R20, R29, 0xffff, RZ, 0xc0, !PT ;  /* 0x0000ffff1d147812 */ /* 0x000fe400078ec0ff */
[----:B------:R-:W-:Y:S02]  /*2640*/  LOP3.LUT R2, R2, 0xffff, RZ, 0xc0, !PT ;  /* 0x0000ffff02027812 */ /* 0x000fe400078ec0ff */
[----:B------:R-:W-:Y:S02]  /*2650*/  LOP3.LUT R27, R28, 0xf, R27, 0xf8, !PT ;  /* 0x0000000f1c1b7812 */ /* 0x000fe400078ef81b */
[----:B------:R-:W-:Y:S01]  /*2660*/  SHF.L.W.U32.HI R3, R129, 0x9, R129 ;  /* 0x0000000981037819 */ /* 0x000fe20000010e81 */
[----:B------:R-:W-:Y:S01]  /*2670*/  IMAD.IADD R28, R1, 0x1, R20 ;  /* 0x00000001011c7824 */ /* 0x000fe200078e0214 */
[----:B------:R-:W-:Y:S01]  /*2680*/  LOP3.LUT R20, R27, 0xffff, RZ, 0xc0, !PT ;  /* 0x0000ffff1b147812 */ /* 0x000fe200078ec0ff */
[----:B------:R-:W-:Y:S01]  /*2690*/  IMAD.IADD R7, R1, 0x1, R2 ;  /* 0x0000000101077824 */ /* 0x000fe200078e0202 */
[----:B------:R-:W-:-:S02]  /*26a0*/  LOP3.LUT R3, R3, 0x3f00, RZ, 0xc0, !PT ;  /* 0x00003f0003037812 */ /* 0x000fc400078ec0ff */
[----:B------:R0:W2:Y:S01]  /*26b0*/  LDL.U8 R27, [R28+0x100] ;  /* 0x000100001c1b7983 */ /* 0x0000a20000100000 */
[----:B------:R-:W-:Y:S01]  /*26c0*/  IMAD.IADD R29, R1, 0x1, R20 ;  /* 0x00000001011d7824 */ /* 0x000fe200078e0214 */
[--C-:B------:R-:W-:Y:S02]  /*26d0*/  LOP3.LUT R3, R3, 0x4000, R24.reuse, 0xf8, !PT ;  /* 0x0000400003037812 */ /* 0x100fe400078ef818 */
[----:B------:R-:W2:Y:S02]  /*26e0*/  LDL.U8 R7, [R7+0xc0] ;  /* 0x0000c00007077983 */ /* 0x000ea40000100000 */
[----:B------:R-:W-:Y:S02]  /*26f0*/  LOP3.LUT R3, R3, 0xf8000, R24, 0xf8, !PT ;  /* 0x000f800003037812 */ /* 0x000fe400078ef818 */
[----:B------:R-:W2:Y:S01]  /*2700*/  LDL.U8 R24, [R29+0x140] ;  /* 0x000140001d187983 */ /* 0x000ea20000100000 */
[----:B------:R-:W-:Y:S02]  /*2710*/  PRMT R2, R23, 0x7771, RZ ;  /* 0x0000777117027816 */ /* 0x000fe400000000ff */
[----:B------:R-:W-:-:S04]  /*2720*/  SHF.R.U32.HI R3, RZ, 0x8, R3 ;  /* 0x00000008ff037819 */ /* 0x000fc80000011603 */
[----:B------:R-:W-:Y:S01]  /*2730*/  LOP3.LUT R2, R2, R3, RZ, 0x3c, !PT ;  /* 0x0000000302027212 */ /* 0x000fe200078e3cff */
[----:B------:R-:W-:-:S03]  /*2740*/  IMAD.SHL.U32 R21, R21, 0x4, RZ ;  /* 0x0000000415157824 */ /* 0x000fc600078e00ff */
[----:B------:R-:W-:-:S04]  /*2750*/  LOP3.LUT R23, R2, 0xffff, RZ, 0xc0, !PT ;  /* 0x0000ffff02177812 */ /* 0x000fc800078ec0ff */
[--C-:B------:R-:W-:Y:S02]  /*2760*/  SHF.R.U32.HI R20, RZ, 0x6, R23.reuse ;  /* 0x00000006ff147819 */ /* 0x100fe40000011617 */
[--C-:B------:R-:W-:Y:S02]  /*2770*/  SHF.R.U32.HI R3, RZ, 0x2, R23.reuse ;  /* 0x00000002ff037819 */ /* 0x100fe40000011617 */
[----:B------:R-:W-:Y:S02]  /*2780*/  LOP3.LUT R20, R21, 0x2, R20, 0xf8, !PT ;  /* 0x0000000215147812 */ /* 0x000fe400078ef814 */
[----:B------:R-:W-:Y:S02]  /*2790*/  SHF.R.U32.HI R23, RZ, 0x1, R23 ;  /* 0x00000001ff177819 */ /* 0x000fe40000011617 */
[----:B0-----:R-:W-:Y:S02]  /*27a0*/  LOP3.LUT R28, R3, 0x10, RZ, 0xc0, !PT ;  /* 0x00000010031c7812 */ /* 0x001fe400078ec0ff */
[----:B------:R-:W-:-:S02]  /*27b0*/  LOP3.LUT R3, R20, 0xffff, RZ, 0xc0, !PT ;  /* 0x0000ffff14037812 */ /* 0x000fc400078ec0ff */
[----:B------:R-:W-:Y:S02]  /*27c0*/  LOP3.LUT R23, R23, 0xf, RZ, 0xc0, !PT ;  /* 0x0000000f17177812 */ /* 0x000fe400078ec0ff */
[----:B------:R-:W-:Y:S02]  /*27d0*/  LOP3.LUT R28, R28, 0x20, R21, 0xf8, !PT ;  /* 0x000000201c1c7812 */ /* 0x000fe400078ef815 */
[----:B------:R-:W-:Y:S01]  /*27e0*/  SHF.R.U32.HI R3, RZ, 0x1, R3 ;  /* 0x00000001ff037819 */ /* 0x000fe20000011603 */
[----:B------:R-:W-:Y:S01]  /*27f0*/  IMAD.SHL.U32 R20, R2, 0x10, RZ ;  /* 0x0000001002147824 */ /* 0x000fe200078e00ff */
[----:B------:R-:W-:Y:S02]  /*2800*/  LOP3.LUT R23, R23, 0x20, R2, 0xf8, !PT ;  /* 0x0000002017177812 */ /* 0x000fe400078ef802 */
[----:B------:R-:W-:Y:S02]  /*2810*/  LOP3.LUT R2, R28, 0xf, R3, 0xf8, !PT ;  /* 0x0000000f1c027812 */ /* 0x000fe400078ef803 */
[----:B------:R-:W-:-:S02]  /*2820*/  LOP3.LUT R20, R23, 0x10, R20, 0xf8, !PT ;  /* 0x0000001017147812 */ /* 0x000fc400078ef814 */
[----:B------:R-:W-:Y:S02]  /*2830*/  LOP3.LUT R2, R2, 0xffff, RZ, 0xc0, !PT ;  /* 0x0000ffff02027812 */ /* 0x000fe400078ec0ff */
[----:B------:R-:W-:-:S03]  /*2840*/  LOP3.LUT R20, R20, 0xffff, RZ, 0xc0, !PT ;  /* 0x0000ffff14147812 */ /* 0x000fc600078ec0ff */
[C---:B------:R-:W-:Y:S02]  /*2850*/  IMAD.IADD R28, R1.reuse, 0x1, R2 ;  /* 0x00000001011c7824 */ /* 0x040fe400078e0202 */
[----:B------:R-:W-:-:S03]  /*2860*/  IMAD.IADD R21, R1, 0x1, R20 ;  /* 0x0000000101157824 */ /* 0x000fc600078e0214 */
[----:B------:R-:W2:Y:S04]  /*2870*/  LDL.U8 R20, [R28+0x180] ;  /* 0x000180001c147983 */ /* 0x000ea80000100000 */
[----:B------:R-:W2:Y:S01]  /*2880*/  LDL.U8 R21, [R21+0x1c0] ;  /* 0x0001c00015157983 */ /* 0x000ea20000100000 */
[----:B------:R-:W-:-:S04]  /*2890*/  UIADD3 UR4, UPT, UPT, UR4, 0x1, URZ ;  /* 0x0000000104047890 */ /* 0x000fc8000fffe0ff */
[----:B------:R-:W-:Y:S01]  /*28a0*/  UISETP.NE.AND UP0, UPT, UR4, 0xf, UPT ;  /* 0x0000000f0400788c */ /* 0x000fe2000bf05270 */
[----:B------:R-:W-:Y:S02]  /*28b0*/  IMAD.MOV.U32 R119, RZ, RZ, R129 ;  /* 0x000000ffff777224 */ /* 0x000fe400078e0081 */
[----:B------:R-:W-:Y:S02]  /*28c0*/  VIADD R37, R37, 0x6 ;  /* 0x0000000625257836 */ /* 0x000fe40000000000 */
[----:B---3--:R-:W-:Y:S02]  /*28d0*/  IMAD.SHL.U32 R25, R25, 0x1000000, RZ ;  /* 0x0100000019197824 */ /* 0x008fe400078e00ff */
[----:B----4-:R-:W-:-:S05]  /*28e0*/  IMAD.SHL.U32 R22, R22, 0x10000000, RZ ;  /* 0x1000000016167824 */ /* 0x010fca00078e00ff */
[----:B------:R-:W-:-:S04]  /*28f0*/  LOP3.LUT R22, R25, R22, RZ, 0xfc, !PT ;  /* 0x0000001619167212 */ /* 0x000fc800078efcff */
[--C-:B------:R-:W-:Y:S02]  /*2900*/  SHF.R.U32.HI R2, RZ, 0x8, R22.reuse ;  /* 0x00000008ff027819 */ /* 0x100fe40000011616 */
[----:B------:R-:W-:-:S04]  /*2910*/  SHF.R.U32.HI R3, RZ, 0xf, R22 ;  /* 0x0000000fff037819 */ /* 0x000fc80000011616 */
[----:B------:R-:W-:Y:S02]  /*2920*/  LOP3.LUT R23, R3, 0x808000, R2, 0xc8, !PT ;  /* 0x0080800003177812 */ /* 0x000fe400078ec802 */
[----:B------:R-:W-:Y:S01]  /*2930*/  SHF.R.U32.HI R2, RZ, 0x14, R22 ;  /* 0x00000014ff027819 */ /* 0x000fe20000011616 */
[----:B-----5:R-:W-:-:S03]  /*2940*/  IMAD.SHL.U32 R3, R26, 0x100000, RZ ;  /* 0x001000001a037824 */ /* 0x020fc600078e00ff */
[----:B------:R-:W-:Y:S02]  /*2950*/  LOP3.LUT R23, R23, 0x200, R2, 0xf8, !PT ;  /* 0x0000020017177812 */ /* 0x000fe400078ef802 */
[----:B------:R-:W-:Y:S02]  /*2960*/  SHF.R.U32.HI R2, RZ, 0x1b, R22 ;  /* 0x0000001bff027819 */ /* 0x000fe40000011616 */
[----:B------:R-:W-:Y:S02]  /*2970*/  LOP3.LUT R3, R22, R3, RZ, 0xfc, !PT ;  /* 0x0000000316037212 */ /* 0x000fe400078efcff */
[----:B------:R-:W-:-:S03]  /*2980*/  LOP3.LUT R23, R23, 0x2, R2, 0xf8, !PT ;  /* 0x0000000217177812 */ /* 0x000fc600078ef802 */
[----:B------:R-:W-:-:S05]  /*2990*/  IMAD.SHL.U32 R2, R3, 0x20, RZ ;  /* 0x0000002003027824 */ /* 0x000fca00078e00ff */
[----:B------:R-:W-:Y:S02]  /*29a0*/  LOP3.LUT R23, R23, 0x40000000, R2, 0xf8, !PT ;  /* 0x4000000017177812 */ /* 0x000fe400078ef802 */
[--C-:B------:R-:W-:Y:S02]  /*29b0*/  SHF.R.U32.HI R2, RZ, 0x8, R3.reuse ;  /* 0x00000008ff027819 */ /* 0x100fe40000011603 */
[----:B------:R-:W-:Y:S02]  /*29c0*/  SHF.R.U32.HI R22, RZ, 0xa, R3 ;  /* 0x0000000aff167819 */ /* 0x000fe40000011603 */
[----:B------:R-:W-:-:S04]  /*29d0*/  LOP3.LUT R23, R23, 0x80000, R2, 0xf8, !PT ;  /* 0x0008000017177812 */ /* 0x000fc800078ef802 */
[----:B------:R-:W-:Y:S01]  /*29e0*/  LOP3.LUT R23, R23, 0x4000, R22, 0xf8, !PT ;  /* 0x0000400017177812 */ /* 0x000fe200078ef816 */
[----:B--2---:R-:W-:Y:S01]  /*29f0*/  IMAD.SHL.U32 R2, R27, 0x1000, RZ ;  /* 0x000010001b027824 */ /* 0x004fe200078e00ff */
[--C-:B------:R-:W-:Y:S01]  /*2a00*/  SHF.R.U32.HI R22, RZ, 0x16, R3.reuse ;  /* 0x00000016ff167819 */ /* 0x100fe20000011603 */
[----:B------:R-:W-:Y:S02]  /*2a10*/  IMAD.U32 R7, R7, 0x10000, RZ ;  /* 0x0001000007077824 */ /* 0x000fe400078e00ff */
[----:B------:R-:W-:-:S03]  /*2a20*/  IMAD R3, R24, 0x100, R3 ;  /* 0x0000010018037824 */ /* 0x000fc600078e0203 */
[----:B------:R-:W-:Y:S02]  /*2a30*/  LOP3.LUT R2, R2, R7, RZ, 0xfc, !PT ;  /* 0x0000000702027212 */ /* 0x000fe400078efcff */
[----:B------:R-:W-:Y:S02]  /*2a40*/  LOP3.LUT R22, R23, 0x10, R22, 0xf8, !PT ;  /* 0x0000001017167812 */ /* 0x000fe400078ef816 */
[----:B------:R-:W-:Y:S01]  /*2a50*/  LOP3.LUT R3, R3, R2, RZ, 0xfc, !PT ;  /* 0x0000000203037212 */ /* 0x000fe200078efcff */
[----:B------:R-:W-:-:S04]  /*2a60*/  IMAD.SHL.U32 R7, R2, 0x8000, RZ ;  /* 0x0000800002077824 */ /* 0x000fc800078e00ff */
[----:B------:R-:W-:Y:S01]  /*2a70*/  IMAD.SHL.U32 R2, R3, 0x20000, RZ ;  /* 0x0002000003027824 */ /* 0x000fe200078e00ff */
[----:B------:R-:W-:-:S04]  /*2a80*/  LOP3.LUT R7, R22, 0x80000000, R7, 0xf8, !PT ;  /* 0x8000000016077812 */ /* 0x000fc800078ef807 */
[----:B------:R-:W-:Y:S01]  /*2a90*/  LOP3.LUT R7, R7, 0x20000000, R2, 0xf8, !PT ;  /* 0x2000000007077812 */ /* 0x000fe200078ef802 */
[----:B------:R-:W-:-:S05]  /*2aa0*/  IMAD.SHL.U32 R2, R3, 0x40, RZ ;  /* 0x0000004003027824 */ /* 0x000fca00078e00ff */
[----:B------:R-:W-:Y:S01]  /*2ab0*/  LOP3.LUT R7, R7, 0x4000000, R2, 0xf8, !PT ;  /* 0x0400000007077812 */ /* 0x000fe200078ef802 */
[----:B------:R-:W-:-:S05]  /*2ac0*/  IMAD.SHL.U32 R2, R3, 0x200, RZ ;  /* 0x0000020003027824 */ /* 0x000fca00078e00ff */
[----:B------:R-:W-:Y:S01]  /*2ad0*/  LOP3.LUT R7, R7, 0x1000000, R2, 0xf8, !PT ;  /* 0x0100000007077812 */ /* 0x000fe200078ef802 */
[----:B------:R-:W-:-:S05]  /*2ae0*/  IMAD.SHL.U32 R2, R3, 0x20, RZ ;  /* 0x0000002003027824 */ /* 0x000fca00078e00ff */
[----:B------:R-:W-:Y:S01]  /*2af0*/  LOP3.LUT R7, R7, 0x400000, R2, 0xf8, !PT ;  /* 0x0040000007077812 */ /* 0x000fe200078ef802 */
[----:B------:R-:W-:-:S05]  /*2b00*/  IMAD.SHL.U32 R2, R3, 0x10, RZ ;  /* 0x0000001003027824 */ /* 0x000fca00078e00ff */
[----:B------:R-:W-:Y:S02]  /*2b10*/  LOP3.LUT R23, R7, 0x40000, R2, 0xf8, !PT ;  /* 0x0004000007177812 */ /* 0x000fe400078ef802 */
[--C-:B------:R-:W-:Y:S02]  /*2b20*/  SHF.R.U32.HI R2, RZ, 0x6, R3.reuse ;  /* 0x00000006ff027819 */ /* 0x100fe40000011603 */
[----:B------:R-:W-:Y:S02]  /*2b30*/  SHF.R.U32.HI R7, RZ, 0xf, R3 ;  /* 0x0000000fff077819 */ /* 0x000fe40000011603 */
[----:B------:R-:W-:-:S04]  /*2b40*/  LOP3.LUT R22, R23, 0x11000, R2, 0xf8, !PT ;  /* 0x0001100017167812 */ /* 0x000fc800078ef802 */
[----:B------:R-:W-:Y:S01]  /*2b50*/  LOP3.LUT R7, R22, 0x100, R7, 0xf8, !PT ;  /* 0x0000010016077812 */ /* 0x000fe200078ef807 */
[----:B------:R-:W-:-:S03]  /*2b60*/  IMAD.SHL.U32 R20, R20, 0x10, RZ ;  /* 0x0000001014147824 */ /* 0x000fc600078e00ff */
[----:B------:R-:W-:Y:S02]  /*2b70*/  LOP3.LUT R7, R7, 0x80, R2, 0xf8, !PT ;  /* 0x0000008007077812 */ /* 0x000fe400078ef802 */
[----:B------:R-:W-:Y:S02]  /*2b80*/  SHF.R.U32.HI R2, RZ, 0xd, R3 ;  /* 0x0000000dff027819 */ /* 0x000fe40000011603 */
[----:B------:R-:W-:Y:S02]  /*2b90*/  LOP3.LUT R20, R3, R20, R21, 0xfe, !PT ;  /* 0x0000001403147212 */ /* 0x000fe400078efe15 */
[----:B------:R-:W-:Y:S02]  /*2ba0*/  SHF.R.U32.HI R3, RZ, 0x13, R3 ;  /* 0x00000013ff037819 */ /* 0x000fe40000011603 */
[----:B------:R-:W-:Y:S01]  /*2bb0*/  LOP3.LUT R22, R7, 0x40, R2, 0xf8, !PT ;  /* 0x0000004007167812 */ /* 0x000fe200078ef802 */
[----:B------:R-:W-:-:S03]  /*2bc0*/  IMAD.SHL.U32 R2, R20, 0x20000, RZ ;  /* 0x0002000014027824 */ /* 0x000fc600078e00ff */
        /* <DEDUP_REMOVED lines=9> */
[----:B------:R-:W-:-:S03]  /*2c60*/  IMAD.U32 R3, R20, 0x10000, RZ ;  /* 0x0001000014037824 */ /* 0x000fc600078e00ff */
[----:B------:R-:W-:Y:S01]  /*2c70*/  LOP3.LUT R22, R7, 0x100000, R2, 0xf8, !PT ;  /* 0x0010000007167812 */ /* 0x000fe200078ef802 */
[----:B------:R-:W-:-:S03]  /*2c80*/  IMAD.SHL.U32 R2, R20, 0x20, RZ ;  /* 0x0000002014027824 */ /* 0x000fc600078e00ff */
[----:B------:R-:W-:Y:S01]  /*2c90*/  LOP3.LUT R7, R22, 0x20000, R3, 0xf8, !PT ;  /* 0x0002000016077812 */ /* 0x000fe200078ef803 */
[----:B------:R-:W-:-:S03]  /*2ca0*/  IMAD.SHL.U32 R3, R20, 0x800, RZ ;  /* 0x0000080014037824 */ /* 0x000fc600078e00ff */
[----:B------:R-:W-:-:S04]  /*2cb0*/  LOP3.LUT R22, R7, 0x2000, R2, 0xf8, !PT ;  /* 0x0000200007167812 */ /* 0x000fc800078ef802 */
[----:B------:R-:W-:Y:S01]  /*2cc0*/  LOP3.LUT R7, R22, 0x800, R3, 0xf8, !PT ;  /* 0x0000080016077812 */ /* 0x000fe200078ef803 */
[----:B------:R-:W-:-:S03]  /*2cd0*/  IMAD.SHL.U32 R3, R20, 0x8, RZ ;  /* 0x0000000814037824 */ /* 0x000fc600078e00ff */
[----:B------:R-:W-:Y:S02]  /*2ce0*/  LOP3.LUT R2, R7, 0x400, R2, 0xf8, !PT ;  /* 0x0000040007027812 */ /* 0x000fe400078ef802 */
[----:B------:R-:W-:Y:S02]  /*2cf0*/  SHF.R.U32.HI R20, RZ, 0x7, R20 ;  /* 0x00000007ff147819 */ /* 0x000fe40000011614 */
[----:B------:R-:W-:-:S04]  /*2d00*/  LOP3.LUT R3, R2, 0x20, R3, 0xf8, !PT ;  /* 0x0000002002037812 */ /* 0x000fc800078ef803 */
[----:B------:R-:W-:-:S04]  /*2d10*/  LOP3.LUT R3, R3, 0x9, R20, 0xf8, !PT ;  /* 0x0000000903037812 */ /* 0x000fc800078ef814 */
[----:B------:R-:W-:Y:S01]  /*2d20*/  LOP3.LUT R129, R3, R36, RZ, 0x3c, !PT ;  /* 0x0000002403817212 */ /* 0x000fe200078e3cff */
[----:B------:R-:W-:Y:S01]  /*2d30*/  IMAD.MOV.U32 R36, RZ, RZ, R119 ;  /* 0x000000ffff247224 */ /* 0x000fe200078e0077 */
[----:B------:R-:W-:Y:S06]  /*2d40*/  BRA.U UP0, `(.L_x_1) ;  /* 0xffffffe900447547 */ /* 0x000fec000b83ffff */
[----:B------:R-:W2:Y:S04]  /*2d50*/  LDL.U16 R40, [R1+0x25a] ;  /* 0x00025a0001287983 */ /* 0x000ea80000100400 */
[----:B------:R-:W3:Y:S01]  /*2d60*/  LDL R2, [R1+0x25c] ;  /* 0x00025c0001027983 */ /* 0x000ee20000100800 */
[----:B------:R-:W-:Y:S01]  /*2d70*/  IMAD.MOV.U32 R20, RZ, RZ, 0xe08010f ;  /* 0x0e08010fff147424 */ /* 0x000fe200078e00ff */
[--C-:B------:R-:W-:Y:S01]  /*2d80*/  SHF.R.U32.HI R3, RZ, 0x3, R129.reuse ;  /* 0x00000003ff037819 */ /* 0x100fe20000011681 */
[----:B------:R-:W-:Y:S01]  /*2d90*/  IMAD.MOV.U32 R21, RZ, RZ, 0x4030b06 ;  /* 0x04030b06ff157424 */ /* 0x000fe200078e00ff */
[--C-:B------:R-:W-:Y:S01]  /*2da0*/  SHF.R.U32.HI R108, RZ, 0x5, R129.reuse ;  /* 0x00000005ff6c7819 */ /* 0x100fe20000011681 */
[----:B------:R-:W-:Y:S01]  /*2db0*/  IMAD.MOV.U32 R22, RZ, RZ, 0xd020709 ;  /* 0x0d020709ff167424 */ /* 0x000fe200078e00ff */
[----:B------:R-:W-:Y:S01]  /*2dc0*/  SHF.R.U32.HI R109, RZ, 0x7, R129 ;  /* 0x00000007ff6d7819 */ /* 0x000fe20000011681 */
[----:B------:R-:W-:Y:S01]  /*2dd0*/  IMAD.MOV.U32 R23, RZ, RZ, 0xa05000c ;  /* 0x0a05000cff177424 */ /* 0x000fe200078e00ff */
[----:B------:R-:W-:Y:S01]  /*2de0*/  STL.128 [R1], R8 ;  /* 0x0000000801007387 */ /* 0x000fe20000100c00 */
[----:B------:R-:W-:-:S02]  /*2df0*/  IMAD.MOV.U32 R24, RZ, RZ, 0x7040d03 ;  /* 0x07040d03ff187424 */ /* 0x000fc400078e00ff */
[----:B------:R-:W-:Y:S01]  /*2e00*/  IMAD.MOV.U32 R25, RZ, RZ, 0xe08020f ;  /* 0x0e08020fff197424 */ /* 0x000fe200078e00ff */
[----:B------:R0:W-:Y:S01]  /*2e10*/  STL.128 [R1+0x40], R20 ;  /* 0x0000401401007387 */ /* 0x0001e20000100c00 */
[----:B------:R-:W-:Y:S02]  /*2e20*/  IMAD.MOV.U32 R26, RZ, RZ, 0xa01000c ;  /* 0x0a01000cff1a7424 */ /* 0x000fe400078e00ff */
[----:B------:R-:W-:Y:S01]  /*2e30*/  IMAD.MOV.U32 R27, RZ, RZ, 0x50b0906 ;  /* 0x050b0906ff1b7424 */ /* 0x000fe200078e00ff */
[----:B------:R-:W-:Y:S01]  /*2e40*/  STL.128 [R1+0x10], R12 ;  /* 0x0000100c01007387 */ /* 0x000fe20000100c00 */
[----:B------:R-:W-:Y:S02]  /*2e50*/  IMAD.MOV.U32 R7, RZ, RZ, 0xd06000a ;  /* 0x0d06000aff077424 */ /* 0x000fe400078e00ff */
[----:B------:R-:W-:Y:S01]  /*2e60*/  IMAD.MOV.U32 R28, RZ, RZ, 0xb070e00 ;  /* 0x0b070e00ff1c7424 */ /* 0x000fe200078e00ff */
[----:B------:R1:W-:Y:S01]  /*2e70*/  STL.128 [R1+0x50], R24 ;  /* 0x0000501801007387 */ /* 0x0003e20000100c00 */
[----:B------:R-:W-:-:S02]  /*2e80*/  IMAD.MOV.U32 R29, RZ, RZ, 0x10d040a ;  /* 0x010d040aff1d7424 */ /* 0x000fc400078e00ff */
[----:B------:R-:W-:Y:S01]  /*2e90*/  IMAD.MOV.U32 R30, RZ, RZ, 0x60c0805 ;  /* 0x060c0805ff1e7424 */ /* 0x000fe200078e00ff */
[----:B------:R4:W-:Y:S01]  /*2ea0*/  STL.128 [R1+0x30], R4 ;  /* 0x0000300401007387 */ /* 0x0009e20000100c00 */
[----:B------:R-:W-:Y:S02]  /*2eb0*/  IMAD.MOV.U32 R31, RZ, RZ, 0xf020309 ;  /* 0x0f020309ff1f7424 */ /* 0x000fe400078e00ff */
[C---:B------:R-:W-:Y:S01]  /*2ec0*/  IMAD.SHL.U32 R110, R129.reuse, 0x800, RZ ;  /* 0x00000800816e7824 */ /* 0x040fe200078e00ff */
[C---:B0-----:R-:W-:Y:S01]  /*2ed0*/  SHF.L.W.U32.HI R20, R129.reuse, 0x1f, R129 ;  /* 0x0000001f81147819 */ /* 0x041fe20000010e81 */
[C---:B------:R-:W-:Y:S01]  /*2ee0*/  IMAD.SHL.U32 R21, R129.reuse, 0x8000, RZ ;  /* 0x0000800081157824 */ /* 0x040fe200078e00ff */
[----:B------:R0:W-:Y:S01]  /*2ef0*/  STL.128 [R1+0x60], R28 ;  /* 0x0000601c01007387 */ /* 0x0001e20000100c00 */
[----:B------:R-:W-:Y:S01]  /*2f00*/  IMAD.SHL.U32 R22, R129, 0x2000, RZ ;  /* 0x0000200081167824 */ /* 0x000fe200078e00ff */
[----:B------:R-:W-:Y:S01]  /*2f10*/  LOP3.LUT R20, R20, 0xfc000000, RZ, 0xc0, !PT ;  /* 0xfc00000014147812 */ /* 0x000fe200078ec0ff */
[----:B------:R-:W-:Y:S01]  /*2f20*/  IMAD.MOV.U32 R32, RZ, RZ, 0x10a080d ;  /* 0x010a080dff207424 */ /* 0x000fe200078e00ff */
[----:B------:R-:W-:Y:S01]  /*2f30*/  LOP3.LUT R21, R21, 0xfc000000, RZ, 0xc0, !PT ;  /* 0xfc00000015157812 */ /* 0x000fe200078ec0ff */
[----:B------:R-:W-:Y:S01]  /*2f40*/  IMAD.MOV.U32 R33, RZ, RZ, 0x2040f03 ;  /* 0x02040f03ff217424 */ /* 0x000fe200078e00ff */
[----:B------:R-:W-:Y:S01]  /*2f50*/  LOP3.LUT R20, R20, 0x3e00000, R3, 0xf8, !PT ;  /* 0x03e0000014147812 */ /* 0x000fe200078ef803 */
[----:B-1----:R-:W-:Y:S01]  /*2f60*/  IMAD.MOV.U32 R24, RZ, RZ, 0x900070d ;  /* 0x0900070dff187424 */ /* 0x002fe200078e00ff */
[----:B------:R-:W-:Y:S01]  /*2f70*/  LOP3.LUT R21, R21, 0x3e00000, R22, 0xf8, !PT ;  /* 0x03e0000015157812 */ /* 0x000fe200078ef816 */
[----:B------:R-:W-:Y:S01]  /*2f80*/  IMAD.MOV.U32 R25, RZ, RZ, 0xa060403 ;  /* 0x0a060403ff197424 */ /* 0x000fe200078e00ff */
[----:B----4-:R-:W-:Y:S01]  /*2f90*/  LOP3.LUT R7, R3, 0x100000, RZ, 0xc0, !PT ;  /* 0x0010000003077812 */ /* 0x010fe200078ec0ff */
[----:B------:R-:W-:Y:S01]  /*2fa0*/  IMAD.MOV.U32 R26, RZ, RZ, 0xe050802 ;  /* 0x0e050802ff1a7424 */ /* 0x000fe200078e00ff */
[----:B------:R-:W-:Y:S01]  /*2fb0*/  LOP3.LUT R23, R22, 0x100000, RZ, 0xc0, !PT ;  /* 0x0010000016177812 */ /* 0x000fe200078ec0ff */
[----:B------:R-:W-:Y:S01]  /*2fc0*/  IMAD.MOV.U32 R27, RZ, RZ, 0x10f0b0c ;  /* 0x010f0b0cff1b7424 */ /* 0x000fe200078e00ff */
[----:B------:R-:W-:Y:S01]  /*2fd0*/  LOP3.LUT R7, R7, 0xf8000, R108, 0xf8, !PT ;  /* 0x000f800007077812 */ /* 0x000fe200078ef86c */
[----:B------:R-:W-:Y:S01]  /*2fe0*/  IMAD.MOV.U32 R34, RZ, RZ, 0xc07060b ;  /* 0x0c07060bff227424 */ /* 0x000fe200078e00ff */
[----:B------:R-:W-:Y:S01]  /*2ff0*/  SHF.R.U32.HI R21, RZ, 0x18, R21 ;  /* 0x00000018ff157819 */ /* 0x000fe20000011615 */
[----:B------:R-:W-:Y:S01]  /*3000*/  IMAD.MOV.U32 R35, RZ, RZ, 0x90e0500 ;  /* 0x090e0500ff237424 */ /* 0x000fe200078e00ff */
[----:B------:R1:W-:Y:S01]  /*3010*/  STL.128 [R1+0x90], R24 ;  /* 0x0000901801007387 */ /* 0x0003e20000100c00 */
[----:B------:R-:W-:Y:S01]  /*3020*/  LOP3.LUT R7, R7, R20, RZ, 0xfc, !PT ;  /* 0x0000001407077212 */ /* 0x000fe200078efcff */
[----:B------:R-:W-:Y:S01]  /*3030*/  IMAD.MOV.U32 R36, RZ, RZ, 0xe09000a ;  /* 0x0e09000aff247424 */ /* 0x000fe200078e00ff */
[----:B------:R-:W-:Y:S01]  /*3040*/  LOP3.LUT R23, R23, 0xf8000, R110, 0xf8, !PT ;  /* 0x000f800017177812 */ /* 0x000fe200078ef86e */
[----:B------:R-:W-:Y:S01]  /*3050*/  IMAD.MOV.U32 R37, RZ, RZ, 0x50f0306 ;  /* 0x050f0306ff257424 */ /* 0x000fe200078e00ff */
[----:B------:R4:W-:Y:S01]  /*3060*/  STL.128 [R1+0x70], R32 ;  /* 0x0000702001007387 */ /* 0x0009e20000100c00 */
[----:B------:R-:W-:Y:S01]  /*3070*/  IMAD.MOV.U32 R38, RZ, RZ, 0x70c0d01 ;  /* 0x070c0d01ff267424 */ /* 0x000fe200078e00ff */
[----:B------:R-:W-:Y:S01]  /*3080*/  LOP3.LUT R23, R23, 0x3e00000, R22, 0xf8, !PT ;  /* 0x03e0000017177812 */ /* 0x000fe200078ef816 */
[----:B------:R-:W-:Y:S01]  /*3090*/  IMAD.MOV.U32 R39, RZ, RZ, 0x802040b ;  /* 0x0802040bff277424 */ /* 0x000fe200078e00ff */
[----:B------:R-:W-:Y:S01]  /*30a0*/  STL.128 [R1+0x20], R16 ;  /* 0x0000201001007387 */ /* 0x000fe20000100c00 */
[----:B0-----:R-:W-:Y:S01]  /*30b0*/  IMAD.MOV.U32 R28, RZ, RZ, 0x30e0d07 ;  /* 0x030e0d07ff1c7424 */ /* 0x001fe200078e00ff */
[----:B------:R-:W-:Y:S01]  /*30c0*/  SHF.R.U32.HI R23, RZ, 0x10, R23 ;  /* 0x00000010ff177819 */ /* 0x000fe20000011617 */
[----:B------:R-:W-:Y:S01]  /*30d0*/  IMAD.MOV.U32 R30, RZ, RZ, 0x5080201 ;  /* 0x05080201ff1e7424 */ /* 0x000fe200078e00ff */
[----:B------:R0:W-:Y:S01]  /*30e0*/  STL.128 [R1+0x80], R36 ;  /* 0x0000802401007387 */ /* 0x0001e20000100c00 */
[----:B------:R-:W-:Y:S01]  /*30f0*/  IMAD.MOV.U32 R31, RZ, RZ, 0xf040c0b ;  /* 0x0f040c0bff1f7424 */ /* 0x000fe200078e00ff */
[----:B-1----:R-:W-:Y:S01]  /*3100*/  LOP3.LUT R24, R108, 0x4000, RZ, 0xc0, !PT ;  /* 0x000040006c187812 */ /* 0x002fe200078ec0ff */
[----:B------:R-:W-:Y:S01]  /*3110*/  IMAD.MOV.U32 R41, RZ, RZ, 0x80d010a ;  /* 0x080d010aff297424 */ /* 0x000fe200078e00ff */
[----:B------:R-:W-:Y:S01]  /*3120*/  SHF.R.U32.HI R25, RZ, 0x18, R20 ;  /* 0x00000018ff197819 */ /* 0x000fe20000011614 */
[----:B------:R-:W-:Y:S01]  /*3130*/  IMAD.MOV.U32 R42, RZ, RZ, 0xb050409 ;  /* 0x0b050409ff2a7424 */ /* 0x000fe200078e00ff */
[----:B------:R-:W-:Y:S01]  /*3140*/  LOP3.LUT R24, R24, 0x3f00, R109, 0xf8, !PT ;  /* 0x00003f0018187812 */ /* 0x000fe200078ef86d */
[----:B----4-:R-:W-:-:S02]  /*3150*/  IMAD.MOV.U32 R32, RZ, RZ, 0x50b080d ;  /* 0x050b080dff207424 */ /* 0x010fc400078e00ff */
[----:B------:R-:W-:Y:S01]  /*3160*/  IMAD.MOV.U32 R33, RZ, RZ, 0x3000f06 ;  /* 0x03000f06ff217424 */ /* 0x000fe200078e00ff */
[----:B------:R-:W-:Y:S01]  /*3170*/  LOP3.LUT R24, R24, R7, RZ, 0xfc, !PT ;  /* 0x0000000718187212 */ /* 0x000fe200078efcff */
[----:B------:R-:W-:Y:S01]  /*3180*/  IMAD.MOV.U32 R34, RZ, RZ, 0xc020704 ;  /* 0x0c020704ff227424 */ /* 0x000fe200078e00ff */
[----:B------:R-:W-:Y:S01]  /*3190*/  PRMT R7, R7, 0x7632, R7 ;  /* 0x0000763207077816 */ /* 0x000fe20000000007 */
[----:B------:R-:W-:Y:S01]  /*31a0*/  IMAD.MOV.U32 R35, RZ, RZ, 0x90e0a01 ;  /* 0x090e0a01ff237424 */ /* 0x000fe200078e00ff */
[----:B------:R-:W-:Y:S01]  /*31b0*/  SHF.R.U32.HI R24, RZ, 0x8, R24 ;  /* 0x00000008ff187819 */ /* 0x000fe20000011618 */
[----:B0-----:R-:W-:Y:S02]  /*31c0*/  IMAD.MOV.U32 R36, RZ, RZ, 0x9060a ;  /* 0x0009060aff247424 */ /* 0x001fe400078e00ff */
[----:B------:R-:W-:Y:S01]  /*31d0*/  IMAD.MOV.U32 R37, RZ, RZ, 0xd070b0c ;  /* 0x0d070b0cff257424 */ /* 0x000fe200078e00ff */
[----:B------:R-:W-:Y:S01]  /*31e0*/  STL.128 [R1+0xd0], R32 ;  /* 0x0000d02001007387 */ /* 0x000fe20000100c00 */
[----:B------:R-:W-:-:S02]  /*31f0*/  IMAD.MOV.U32 R38, RZ, RZ, 0xe03010f ;  /* 0x0e03010fff267424 */ /* 0x000fc400078e00ff */
[----:B------:R-:W-:Y:S02]  /*3200*/  IMAD.MOV.U32 R39, RZ, RZ, 0x4080205 ;  /* 0x04080205ff277424 */ /* 0x000fe400078e00ff */
[----:B------:R-:W-:Y:S02]  /*3210*/  IMAD.MOV.U32 R43, RZ, RZ, 0xe02070c ;  /* 0x0e02070cff2b7424 */ /* 0x000fe400078e00ff */
[----:B------:R-:W-:Y:S01]  /*3220*/  IMAD.MOV.U32 R44, RZ, RZ, 0x1040c02 ;  /* 0x01040c02ff2c7424 */ /* 0x000fe200078e00ff */
[----:B------:R-:W-:Y:S01]  /*3230*/  STL.128 [R1+0xe0], R36 ;  /* 0x0000e02401007387 */ /* 0x000fe20000100c00 */
[----:B------:R-:W-:Y:S02]  /*3240*/  IMAD.MOV.U32 R45, RZ, RZ, 0x60b0a07 ;  /* 0x060b0a07ff2d7424 */ /* 0x000fe400078e00ff */
[----:B------:R-:W-:Y:S02]  /*3250*/  IMAD.MOV.U32 R46, RZ, RZ, 0xf030508 ;  /* 0x0f030508ff2e7424 */ /* 0x000fe400078e00ff */
[----:B------:R-:W-:-:S02]  /*3260*/  IMAD.MOV.U32 R47, RZ, RZ, 0x90e000d ;  /* 0x090e000dff2f7424 */ /* 0x000fc400078e00ff */
[----:B------:R-:W-:Y:S02]  /*3270*/  IMAD.MOV.U32 R48, RZ, RZ, 0xc020b0e ;  /* 0x0c020b0eff307424 */ /* 0x000fe400078e00ff */
[----:B------:R-:W-:Y:S01]  /*3280*/  IMAD.MOV.U32 R49, RZ, RZ, 0x10d0704 ;  /* 0x010d0704ff317424 */ /* 0x000fe200078e00ff */
[----:B------:R-:W-:Y:S01]  /*3290*/  STL.128 [R1+0x100], R44 ;  /* 0x0001002c01007387 */ /* 0x000fe20000100c00 */
[----:B------:R-:W-:Y:S02]  /*32a0*/  IMAD.MOV.U32 R50, RZ, RZ, 0xa0f0005 ;  /* 0x0a0f0005ff327424 */ /* 0x000fe400078e00ff */
[----:B------:R-:W-:Y:S02]  /*32b0*/  IMAD.MOV.U32 R51, RZ, RZ, 0x6080903 ;  /* 0x06080903ff337424 */ /* 0x000fe400078e00ff */
[----:B------:R-:W-:Y:S02]  /*32c0*/  IMAD.MOV.U32 R52, RZ, RZ, 0xb010204 ;  /* 0x0b010204ff347424 */ /* 0x000fe400078e00ff */
        /* <DEDUP_REMOVED lines=68> */
[----:B------:R-:W-:-:S05]  /*3710*/  IMAD.MOV.U32 R107, RZ, RZ, 0xb060503 ;  /* 0x0b060503ff6b7424 */ /* 0x000fca00078e00ff */
[----:B------:R-:W-:Y:S01]  /*3720*/  STL.128 [R1+0x1f0], R104 ;  /* 0x0001f06801007387 */ /* 0x000fe20000100c00 */
[C---:B--2---:R-:W-:Y:S02]  /*3730*/  PRMT R20, R40.reuse, 0x7771, RZ ;  /* 0x0000777128147816 */ /* 0x044fe400000000ff */
[----:B------:R-:W-:Y:S01]  /*3740*/  PRMT R26, R40, 0x7770, RZ ;  /* 0x00007770281a7816 */ /* 0x000fe200000000ff */
[----:B------:R-:W-:Y:S01]  /*3750*/  IMAD.MOV.U32 R40, RZ, RZ, 0x6000f03 ;  /* 0x06000f03ff287424 */ /* 0x000fe200078e00ff */
[----:B---3--:R-:W-:Y:S02]  /*3760*/  PRMT R27, R2, 0x7770, RZ ;  /* 0x00007770021b7816 */ /* 0x008fe400000000ff */
[----:B------:R-:W-:Y:S02]  /*3770*/  LOP3.LUT R7, R20, R7, RZ, 0x3c, !PT ;  /* 0x0000000714077212 */ /* 0x000fe400078e3cff */
[----:B------:R-:W-:Y:S01]  /*3780*/  LOP3.LUT R25, R26, R25, RZ, 0x3c, !PT ;  /* 0x000000191a197212 */ /* 0x000fe200078e3cff */
[----:B------:R-:W-:Y:S01]  /*3790*/  STL.128 [R1+0xf0], R40 ;  /* 0x0000f02801007387 */ /* 0x000fe20000100c00 */
[----:B------:R-:W-:Y:S01]  /*37a0*/  PRMT R122, R2, 0x7771, RZ ;  /* 0x00007771027a7816 */ /* 0x000fe200000000ff */
[----:B------:R-:W-:Y:S01]  /*37b0*/  IMAD.SHL.U32 R26, R7, 0x4, RZ ;  /* 0x00000004071a7824 */ /* 0x000fe200078e00ff */
[----:B------:R-:W-:Y:S01]  /*37c0*/  LOP3.LUT R120, R27, R24, RZ, 0x3c, !PT ;  /* 0x000000181b787212 */ /* 0x000fe200078e3cff */
[----:B------:R-:W-:Y:S01]  /*37d0*/  IMAD.SHL.U32 R20, R25, 0x10, RZ ;  /* 0x0000001019147824 */ /* 0x000fe200078e00ff */
[----:B------:R-:W-:-:S02]  /*37e0*/  LOP3.LUT R27, R7, 0xffff, RZ, 0xc0, !PT ;  /* 0x0000ffff071b7812 */ /* 0x000fc400078ec0ff */
[C---:B------:R-:W-:Y:S01]  /*37f0*/  LOP3.LUT R29, R25.reuse, 0xffff, RZ, 0xc0, !PT ;  /* 0x0000ffff191d7812 */ /* 0x040fe200078ec0ff */
[----:B------:R-:W-:Y:S01]  /*3800*/  IMAD.SHL.U32 R25, R25, 0x4, RZ ;  /* 0x0000000419197824 */ /* 0x000fe200078e00ff */
[----:B------:R-:W-:Y:S02]  /*3810*/  LOP3.LUT R122, R122, R21, RZ, 0x3c, !PT ;  /* 0x000000157a7a7212 */ /* 0x000fe400078e3cff */
[----:B------:R-:W-:Y:S02]  /*3820*/  LOP3.LUT R21, R7, 0x10, RZ, 0xc0, !PT ;  /* 0x0000001007157812 */ /* 0x000fe400078ec0ff */
[----:B------:R-:W-:Y:S02]  /*3830*/  SHF.R.U32.HI R7, RZ, 0x4, R27 ;  /* 0x00000004ff077819 */ /* 0x000fe4000001161b */
[----:B------:R-:W-:Y:S02]  /*3840*/  SHF.R.U32.HI R22, RZ, 0x2, R29 ;  /* 0x00000002ff167819 */ /* 0x000fe4000001161d */
[----:B------:R-:W-:-:S02]  /*3850*/  LOP3.LUT R124, R120, 0xffff, RZ, 0xc0, !PT ;  /* 0x0000ffff787c7812 */ /* 0x000fc400078ec0ff */
[----:B------:R-:W-:Y:S02]  /*3860*/  LOP3.LUT R7, R20, 0xe, R7, 0xf8, !PT ;  /* 0x0000000e14077812 */ /* 0x000fe400078ef807 */
[----:B------:R-:W-:Y:S02]  /*3870*/  SHF.R.U32.HI R29, RZ, 0x3, R29 ;  /* 0x00000003ff1d7819 */ /* 0x000fe4000001161d */
[----:B------:R-:W-:Y:S02]  /*3880*/  LOP3.LUT R22, R22, 0x20, RZ, 0xc0, !PT ;  /* 0x0000002016167812 */ /* 0x000fe400078ec0ff */
[--C-:B------:R-:W-:Y:S02]  /*3890*/  SHF.R.U32.HI R24, RZ, 0x2, R124.reuse ;  /* 0x00000002ff187819 */ /* 0x100fe4000001167c */
[----:B------:R-:W-:Y:S02]  /*38a0*/  SHF.R.U32.HI R27, RZ, 0x6, R124 ;  /* 0x00000006ff1b7819 */ /* 0x000fe4000001167c */
[----:B------:R-:W-:-:S02]  /*38b0*/  LOP3.LUT R7, R7, 0xffff, RZ, 0xc0, !PT ;  /* 0x0000ffff07077812 */ /* 0x000fc400078ec0ff */
[----:B------:R-:W-:Y:S02]  /*38c0*/  LOP3.LUT R22, R22, 0xf, R29, 0xf8, !PT ;  /* 0x0000000f16167812 */ /* 0x000fe400078ef81d */
[----:B------:R-:W-:Y:S02]  /*38d0*/  LOP3.LUT R29, R24, 0x10, RZ, 0xc0, !PT ;  /* 0x00000010181d7812 */ /* 0x000fe400078ec0ff */
[----:B------:R-:W-:Y:S02]  /*38e0*/  LOP3.LUT R24, R21, 0x20, R20, 0xf8, !PT ;  /* 0x0000002015187812 */ /* 0x000fe400078ef814 */
[----:B------:R-:W-:Y:S02]  /*38f0*/  LOP3.LUT R27, R26, 0x2, R27, 0xf8, !PT ;  /* 0x000000021a1b7812 */ /* 0x000fe400078ef81b */
[----:B------:R-:W-:Y:S02]  /*3900*/  SHF.R.U32.HI R7, RZ, 0x1, R7 ;  /* 0x00000001ff077819 */ /* 0x000fe40000011607 */
[----:B------:R-:W-:Y:S01]  /*3910*/  LOP3.LUT R21, R27, 0xffff, RZ, 0xc0, !PT ;  /* 0x0000ffff1b157812 */ /* 0x000fe200078ec0ff */
[----:B------:R-:W-:Y:S01]  /*3920*/  IMAD.MOV.U32 R27, RZ, RZ, 0xc02050b ;  /* 0x0c02050bff1b7424 */ /* 0x000fe200078e00ff */
[----:B------:R-:W-:Y:S01]  /*3930*/  LOP3.LUT R112, R22, 0x10, R25, 0xf8, !PT ;  /* 0x0000001016707812 */ /* 0x000fe200078ef819 */
[----:B------:R-:W-:Y:S01]  /*3940*/  IMAD.MOV.U32 R22, RZ, RZ, 0xc02010b ;  /* 0x0c02010bff167424 */ /* 0x000fe200078e00ff */
[----:B------:R-:W-:Y:S01]  /*3950*/  LOP3.LUT R7, R24, 0xf, R7, 0xf8, !PT ;  /* 0x0000000f18077812 */ /* 0x000fe200078ef807 */
[----:B------:R-:W-:Y:S01]  /*3960*/  IMAD.MOV.U32 R24, RZ, RZ, 0xd0a01 ;  /* 0x000d0a01ff187424 */ /* 0x000fe200078e00ff */
[----:B------:R-:W-:Y:S01]  /*3970*/  PRMT R20, R2, 0x7772, RZ ;  /* 0x0000777202147816 */ /* 0x000fe200000000ff */
[----:B------:R-:W-:Y:S01]  /*3980*/  IMAD.MOV.U32 R25, RZ, RZ, 0x7080906 ;  /* 0x07080906ff197424 */ /* 0x000fe200078e00ff */
[----:B------:R-:W-:Y:S01]  /*3990*/  LOP3.LUT R26, R29, 0x20, R26, 0xf8, !PT ;  /* 0x000000201d1a7812 */ /* 0x000fe200078ef81a */
[----:B------:R-:W-:Y:S01]  /*39a0*/  IMAD.MOV.U32 R29, RZ, RZ, 0xa090600 ;  /* 0x0a090600ff1d7424 */ /* 0x000fe200078e00ff */
[----:B------:R-:W-:-:S02]  /*39b0*/  SHF.R.U32.HI R21, RZ, 0x1, R21 ;  /* 0x00000001ff157819 */ /* 0x000fc40000011615 */
[----:B------:R-:W-:Y:S02]  /*39c0*/  LOP3.LUT R112, R112, 0xffff, RZ, 0xc0, !PT ;  /* 0x0000ffff70707812 */ /* 0x000fe400078ec0ff */
[----:B------:R-:W-:Y:S01]  /*39d0*/  LOP3.LUT R114, R7, 0xffff, RZ, 0xc0, !PT ;  /* 0x0000ffff07727812 */ /* 0x000fe200078ec0ff */
[----:B------:R-:W-:Y:S01]  /*39e0*/  STL.128 [R1+0xc0], R28 ;  /* 0x0000c01c01007387 */ /* 0x000fe20000100c00 */
[----:B------:R-:W-:Y:S01]  /*39f0*/  LOP3.LUT R121, R20, R23, RZ, 0x3c, !PT ;  /* 0x0000001714797212 */ /* 0x000fe200078e3cff */
[----:B------:R-:W-:Y:S01]  /*3a00*/  IMAD.MOV.U32 R20, RZ, RZ, 0x904060d ;  /* 0x0904060dff147424 */ /* 0x000fe200078e00ff */
[----:B------:R-:W-:Y:S01]  /*3a10*/  LOP3.LUT R116, R26, 0xf, R21, 0xf8, !PT ;  /* 0x0000000f1a747812 */ /* 0x000fe200078ef815 */
[----:B------:R-:W-:Y:S01]  /*3a20*/  IMAD.MOV.U32 R21, RZ, RZ, 0x30f08 ;  /* 0x00030f08ff157424 */ /* 0x000fe200078e00ff */
[----:B------:R-:W-:Y:S01]  /*3a30*/  LOP3.LUT R113, R122, 0xffff, RZ, 0xc0, !PT ;  /* 0x0000ffff7a717812 */ /* 0x000fe200078ec0ff */
[----:B------:R-:W-:Y:S02]  /*3a40*/  IMAD.MOV.U32 R23, RZ, RZ, 0x70e0a05 ;  /* 0x070e0a05ff177424 */ /* 0x000fe400078e00ff */
[----:B------:R-:W-:-:S02]  /*3a50*/  IMAD.MOV.U32 R26, RZ, RZ, 0x30e0f04 ;  /* 0x030e0f04ff1a7424 */ /* 0x000fc400078e00ff */
[C---:B------:R-:W-:Y:S02]  /*3a60*/  IMAD.IADD R7, R1.reuse, 0x1, R112 ;  /* 0x0000000101077824 */ /* 0x040fe400078e0270 */
[----:B------:R-:W-:Y:S01]  /*3a70*/  IMAD.IADD R111, R1, 0x1, R114 ;  /* 0x00000001016f7824 */ /* 0x000fe200078e0272 */
[C---:B------:R-:W-:Y:S01]  /*3a80*/  LOP3.LUT R115, R121.reuse, 0xffff, RZ, 0xc0, !PT ;  /* 0x0000ffff79737812 */ /* 0x040fe200078ec0ff */
[----:B------:R-:W-:Y:S01]  /*3a90*/  STL.128 [R1+0xa0], R20 ;  /* 0x0000a01401007387 */ /* 0x000fe20000100c00 */
[----:B------:R-:W-:Y:S01]  /*3aa0*/  IMAD.SHL.U32 R114, R122, 0x10, RZ ;  /* 0x000000107a727824 */ /* 0x000fe200078e00ff */
[----:B------:R-:W-:Y:S02]  /*3ab0*/  SHF.R.U32.HI R112, RZ, 0x2, R113 ;  /* 0x00000002ff707819 */ /* 0x000fe40000011671 */
[----:B------:R-:W-:Y:S01]  /*3ac0*/  STL.128 [R1+0xb0], R24 ;  /* 0x0000b01801007387 */ /* 0x000fe20000100c00 */
[----:B------:R-:W-:Y:S02]  /*3ad0*/  LOP3.LUT R117, R121, 0x10, RZ, 0xc0, !PT ;  /* 0x0000001079757812 */ /* 0x000fe400078ec0ff */
[----:B------:R-:W-:Y:S01]  /*3ae0*/  SHF.R.U32.HI R115, RZ, 0x4, R115 ;  /* 0x00000004ff737819 */ /* 0x000fe20000011673 */
[----:B------:R-:W2:Y:S01]  /*3af0*/  LDL.U8 R7, [R7] ;  /* 0x0000000007077983 */ /* 0x000ea20000100000 */
[----:B------:R-:W-:-:S03]  /*3b00*/  LOP3.LUT R116, R116, 0xffff, RZ, 0xc0, !PT ;  /* 0x0000ffff74747812 */ /* 0x000fc600078ec0ff */
[----:B------:R-:W3:Y:S01]  /*3b10*/  LDL.U8 R111, [R111+0x40] ;  /* 0x000040006f6f7983 */ /* 0x000ee20000100000 */
[----:B------:R-:W-:Y:S02]  /*3b20*/  SHF.R.U32.HI R113, RZ, 0x3, R113 ;  /* 0x00000003ff717819 */ /* 0x000fe40000011671 */
[----:B------:R-:W-:Y:S02]  /*3b30*/  LOP3.LUT R112, R112, 0x20, RZ, 0xc0, !PT ;  /* 0x0000002070707812 */ /* 0x000fe400078ec0ff */
[----:B------:R-:W-:Y:S01]  /*3b40*/  LOP3.LUT R123, R117, 0x20, R114, 0xf8, !PT ;  /* 0x00000020757b7812 */ /* 0x000fe200078ef872 */
[----:B------:R-:W-:Y:S01]  /*3b50*/  IMAD.SHL.U32 R117, R122, 0x4, RZ ;  /* 0x000000047a757824 */ /* 0x000fe200078e00ff */
[----:B------:R-:W-:Y:S02]  /*3b60*/  LOP3.LUT R115, R114, 0xe, R115, 0xf8, !PT ;  /* 0x0000000e72737812 */ /* 0x000fe400078ef873 */
[----:B------:R-:W-:Y:S01]  /*3b70*/  SHF.R.U32.HI R114, RZ, 0x1, R124 ;  /* 0x00000001ff727819 */ /* 0x000fe2000001167c */
[----:B------:R-:W-:Y:S01]  /*3b80*/  IMAD.IADD R124, R1, 0x1, R116 ;  /* 0x00000001017c7824 */ /* 0x000fe200078e0274 */
[----:B------:R-:W-:-:S02]  /*3b90*/  LOP3.LUT R116, R112, 0xf, R113, 0xf8, !PT ;  /* 0x0000000f70747812 */ /* 0x000fc400078ef871 */
[----:B------:R-:W-:Y:S02]  /*3ba0*/  LOP3.LUT R113, R114, 0xf, RZ, 0xc0, !PT ;  /* 0x0000000f72717812 */ /* 0x000fe400078ec0ff */
[----:B------:R-:W-:Y:S02]  /*3bb0*/  LOP3.LUT R112, R115, 0xffff, RZ, 0xc0, !PT ;  /* 0x0000ffff73707812 */ /* 0x000fe400078ec0ff */
[----:B------:R-:W4:Y:S01]  /*3bc0*/  LDL.U8 R115, [R124+0x80] ;  /* 0x000080007c737983 */ /* 0x000f220000100000 */
[----:B------:R-:W-:Y:S01]  /*3bd0*/  LOP3.LUT R113, R113, 0x20, R120, 0xf8, !PT ;  /* 0x0000002071717812 */ /* 0x000fe200078ef878 */
[----:B------:R-:W-:Y:S01]  /*3be0*/  IMAD.SHL.U32 R120, R120, 0x10, RZ ;  /* 0x0000001078787824 */ /* 0x000fe200078e00ff */
[----:B------:R-:W-:Y:S01]  /*3bf0*/  SHF.R.U32.HI R122, RZ, 0x1, R112 ;  /* 0x00000001ff7a7819 */ /* 0x000fe20000011670 */
[----:B------:R-:W-:Y:S01]  /*3c00*/  IMAD.SHL.U32 R112, R129, 0x200, RZ ;  /* 0x0000020081707824 */ /* 0x000fe200078e00ff */
[----:B------:R-:W-:Y:S02]  /*3c10*/  LOP3.LUT R114, R116, 0x10, R117, 0xf8, !PT ;  /* 0x0000001074727812 */ /* 0x000fe400078ef875 */
[----:B------:R-:W-:-:S02]  /*3c20*/  LOP3.LUT R120, R113, 0x10, R120, 0xf8, !PT ;  /* 0x0000001071787812 */ /* 0x000fc400078ef878 */
[----:B------:R-:W-:Y:S02]  /*3c30*/  LOP3.LUT R114, R114, 0xffff, RZ, 0xc0, !PT ;  /* 0x0000ffff72727812 */ /* 0x000fe400078ec0ff */
[----:B------:R-:W-:Y:S02]  /*3c40*/  LOP3.LUT R117, R112, 0x3e00, RZ, 0xc0, !PT ;  /* 0x00003e0070757812 */ /* 0x000fe400078ec0ff */
[----:B------:R-:W-:Y:S02]  /*3c50*/  LOP3.LUT R122, R123, 0xf, R122, 0xf8, !PT ;  /* 0x0000000f7b7a7812 */ /* 0x000fe400078ef87a */
[----:B------:R-:W-:Y:S01]  /*3c60*/  LOP3.LUT R112, R120, 0xffff, RZ, 0xc0, !PT ;  /* 0x0000ffff78707812 */ /* 0x000fe200078ec0ff */
[----:B------:R-:W-:Y:S01]  /*3c70*/  IMAD.IADD R120, R1, 0x1, R114 ;  /* 0x0000000101787824 */ /* 0x000fe200078e0272 */
[----:B------:R-:W-:Y:S02]  /*3c80*/  LOP3.LUT R116, R117, 0x4000, R110, 0xf8, !PT ;  /* 0x0000400075747812 */ /* 0x000fe400078ef86e */
[----:B------:R-:W-:Y:S01]  /*3c90*/  LOP3.LUT R114, R122, 0xffff, RZ, 0xc0, !PT ;  /* 0x0000ffff7a727812 */ /* 0x000fe200078ec0ff */
[----:B------:R-:W-:Y:S01]  /*3ca0*/  IMAD.IADD R123, R1, 0x1, R112 ;  /* 0x00000001017b7824 */ /* 0x000fe200078e0270 */
[----:B------:R-:W-:-:S03]  /*3cb0*/  SHF.R.U32.HI R113, RZ, 0x17, R129 ;  /* 0x00000017ff717819 */ /* 0x000fc60000011681 */
[----:B------:R-:W-:Y:S01]  /*3cc0*/  IMAD.IADD R112, R1, 0x1, R114 ;  /* 0x0000000101707824 */ /* 0x000fe200078e0272 */
[----:B------:R-:W-:Y:S01]  /*3cd0*/  LOP3.LUT R117, R116, R113, RZ, 0xfc, !PT ;  /* 0x0000007174757212 */ /* 0x000fe200078efcff */
[----:B------:R-:W5:Y:S04]  /*3ce0*/  LDL.U8 R114, [R123+0xc0] ;  /* 0x0000c0007b727983 */ /* 0x000f680000100000 */
[----:B------:R0:W5:Y:S01]  /*3cf0*/  LDL.U8 R116, [R120+0x100] ;  /* 0x0001000078747983 */ /* 0x0001620000100000 */
[----:B------:R-:W-:-:S03]  /*3d00*/  LOP3.LUT R117, R117, 0xf8000, R110, 0xf8, !PT ;  /* 0x000f800075757812 */ /* 0x000fc600078ef86e */
[----:B------:R-:W5:Y:S01]  /*3d10*/  LDL.U8 R112, [R112+0x140] ;  /* 0x0001400070707983 */ /* 0x000f620000100000 */
[----:B------:R-:W-:Y:S02]  /*3d20*/  PRMT R2, R2, 0x7773, RZ ;  /* 0x0000777302027816 */ /* 0x000fe400000000ff */
[----:B------:R-:W-:-:S04]  /*3d30*/  SHF.R.U32.HI R117, RZ, 0x8, R117 ;  /* 0x00000008ff757819 */ /* 0x000fc80000011675 */
[----:B------:R-:W-:Y:S01]  /*3d40*/  LOP3.LUT R2, R2, R117, RZ, 0x3c, !PT ;  /* 0x0000007502027212 */ /* 0x000fe200078e3cff */
[----:B------:R-:W-:-:S03]  /*3d50*/  IMAD.SHL.U32 R121, R121, 0x4, RZ ;  /* 0x0000000479797824 */ /* 0x000fc600078e00ff */
[----:B------:R-:W-:-:S04]  /*3d60*/  LOP3.LUT R122, R2, 0xffff, RZ, 0xc0, !PT ;  /* 0x0000ffff027a7812 */ /* 0x000fc800078ec0ff */
[--C-:B------:R-:W-:Y:S02]  /*3d70*/  SHF.R.U32.HI R110, RZ, 0x6, R122.reuse ;  /* 0x00000006ff6e7819 */ /* 0x100fe4000001167a */
[----:B------:R-:W-:Y:S02]  /*3d80*/  SHF.R.U32.HI R117, RZ, 0x2, R122 ;  /* 0x00000002ff757819 */ /* 0x000fe4000001167a */
        /* <DEDUP_REMOVED lines=15> */
[----:B------:R0:W5:Y:S04]  /*3e80*/  LDL.U8 R110, [R121+0x180] ;  /* 0x00018000796e7983 */ /* 0x0001680000100000 */
[----:B------:R-:W5:Y:S01]  /*3e90*/  LDL.U8 R117, [R117+0x1c0] ;  /* 0x0001c00075757983 */ /* 0x000f620000100000 */
[----:B0-----:R-:W-:-:S04]  /*3ea0*/  SHF.R.U32.HI R121, RZ, 0x16, R129 ;  /* 0x00000016ff797819 */ /* 0x001fc80000011681 */
[----:B------:R-:W-:Y:S02]  /*3eb0*/  LOP3.LUT R122, R121, 0x80, RZ, 0xc0, !PT ;  /* 0x00000080797a7812 */ /* 0x000fe400078ec0ff */
[----:B------:R-:W-:Y:S01]  /*3ec0*/  SHF.R.U32.HI R125, RZ, 0x10, R129 ;  /* 0x00000010ff7d7819 */ /* 0x000fe20000011681 */
[----:B------:R-:W-:-:S03]  /*3ed0*/  IMAD.MOV.U32 R132, RZ, RZ, 0x2 ;  /* 0x00000002ff847424 */ /* 0x000fc600078e00ff */
[----:B------:R-:W-:Y:S02]  /*3ee0*/  LOP3.LUT R125, R122, 0x20, R125, 0xf8, !PT ;  /* 0x000000207a7d7812 */ /* 0x000fe400078ef87d */
[----:B------:R-:W-:Y:S01]  /*3ef0*/  SHF.R.U32.HI R122, RZ, 0xa, R129 ;  /* 0x0000000aff7a7819 */ /* 0x000fe20000011681 */
[----:B------:R-:W-:Y:S02]  /*3f00*/  IMAD.MOV.U32 R133, RZ, RZ, 0x2 ;  /* 0x00000002ff857424 */ /* 0x000fe400078e00ff */
[----:B------:R-:W-:Y:S02]  /*3f10*/  IMAD.MOV.U32 R134, RZ, RZ, 0x2 ;  /* 0x00000002ff867424 */ /* 0x000fe400078e00ff */
[----:B------:R-:W-:Y:S01]  /*3f20*/  IMAD.MOV.U32 R135, RZ, RZ, 0x2 ;  /* 0x00000002ff877424 */ /* 0x000fe200078e00ff */
[----:B------:R-:W-:Y:S01]  /*3f30*/  LOP3.LUT R136, R125, 0x8, R122, 0xf8, !PT ;  /* 0x000000087d887812 */ /* 0x000fe200078ef87a */
[----:B------:R-:W-:Y:S02]  /*3f40*/  IMAD.MOV.U32 R122, RZ, RZ, 0x2 ;  /* 0x00000002ff7a7424 */ /* 0x000fe400078e00ff */
[----:B--2---:R-:W-:-:S02]  /*3f50*/  IMAD.SHL.U32 R7, R7, 0x10000000, RZ ;  /* 0x1000000007077824 */ /* 0x004fc400078e00ff */
[----:B---3--:R-:W-:-:S05]  /*3f60*/  IMAD.SHL.U32 R2, R111, 0x1000000, RZ ;  /* 0x010000006f027824 */ /* 0x008fca00078e00ff */
[----:B------:R-:W-:-:S04]  /*3f70*/  LOP3.LUT R2, R2, R7, RZ, 0xfc, !PT ;  /* 0x0000000702027212 */ /* 0x000fc800078efcff */
[--C-:B------:R-:W-:Y:S02]  /*3f80*/  SHF.R.U32.HI R7, RZ, 0x8, R2.reuse ;  /* 0x00000008ff077819 */ /* 0x100fe40000011602 */
[----:B------:R-:W-:-:S04]  /*3f90*/  SHF.R.U32.HI R120, RZ, 0xf, R2 ;  /* 0x0000000fff787819 */ /* 0x000fc80000011602 */
[----:B------:R-:W-:Y:S01]  /*3fa0*/  LOP3.LUT R120, R120, 0x808000, R7, 0xc8, !PT ;  /* 0x0080800078787812 */ /* 0x000fe200078ec807 */
[----:B----4-:R-:W-:Y:S01]  /*3fb0*/  IMAD.SHL.U32 R115, R115, 0x100000, RZ ;  /* 0x0010000073737824 */ /* 0x010fe200078e00ff */
[----:B------:R-:W-:-:S04]  /*3fc0*/  SHF.R.U32.HI R7, RZ, 0x14, R2 ;  /* 0x00000014ff077819 */ /* 0x000fc80000011602 */
[----:B------:R-:W-:Y:S02]  /*3fd0*/  LOP3.LUT R115, R2, R115, RZ, 0xfc, !PT ;  /* 0x0000007302737212 */ /* 0x000fe400078efcff */
[----:B------:R-:W-:Y:S02]  /*3fe0*/  LOP3.LUT R120, R120, 0x200, R7, 0xf8, !PT ;  /* 0x0000020078787812 */ /* 0x000fe400078ef807 */
[----:B------:R-:W-:Y:S01]  /*3ff0*/  SHF.R.U32.HI R7, RZ, 0x1b, R2 ;  /* 0x0000001bff077819 */ /* 0x000fe20000011602 */
[----:B------:R-:W-:-:S03]  /*4000*/  IMAD.SHL.U32 R2, R115, 0x20, RZ ;  /* 0x0000002073027824 */ /* 0x000fc600078e00ff */
[----:B------:R-:W-:-:S04]  /*4010*/  LOP3.LUT R7, R120, 0x2, R7, 0xf8, !PT ;  /* 0x0000000278077812 */ /* 0x000fc800078ef807 */
[----:B------:R-:W-:Y:S02]  /*4020*/  LOP3.LUT R7, R7, 0x40000000, R2, 0xf8, !PT ;  /* 0x4000000007077812 */ /* 0x000fe400078ef802 */
[----:B------:R-:W-:-:S04]  /*4030*/  SHF.R.U32.HI R2, RZ, 0x8, R115 ;  /* 0x00000008ff027819 */ /* 0x000fc80000011673 */
[----:B------:R-:W-:Y:S02]  /*4040*/  LOP3.LUT R111, R7, 0x80000, R2, 0xf8, !PT ;  /* 0x00080000076f7812 */ /* 0x000fe400078ef802 */
[--C-:B------:R-:W-:Y:S01]  /*4050*/  SHF.R.U32.HI R2, RZ, 0xa, R115.reuse ;  /* 0x0000000aff027819 */ /* 0x100fe20000011673 */
[----:B-----5:R-:W-:Y:S02]  /*4060*/  IMAD.U32 R114, R114, 0x10000, RZ ;  /* 0x0001000072727824 */ /* 0x020fe400078e00ff */
[----:B------:R-:W-:Y:S01]  /*4070*/  IMAD.SHL.U32 R7, R116, 0x1000, RZ ;  /* 0x0000100074077824 */ /* 0x000fe200078e00ff */
[----:B------:R-:W-:Y:S02]  /*4080*/  LOP3.LUT R111, R111, 0x4000, R2, 0xf8, !PT ;  /* 0x000040006f6f7812 */ /* 0x000fe400078ef802 */
[--C-:B------:R-:W-:Y:S01]  /*4090*/  SHF.R.U32.HI R2, RZ, 0x16, R115.reuse ;  /* 0x00000016ff027819 */ /* 0x100fe20000011673 */
[----:B------:R-:W-:Y:S01]  /*40a0*/  IMAD R112, R112, 0x100, R115 ;  /* 0x0000010070707824 */ /* 0x000fe200078e0273 */
[----:B------:R-:W-:-:S02]  /*40b0*/  LOP3.LUT R7, R7, R114, RZ, 0xfc, !PT ;  /* 0x0000007207077212 */ /* 0x000fc400078efcff */
[----:B------:R-:W-:Y:S02]  /*40c0*/  LOP3.LUT R111, R111, 0x10, R2, 0xf8, !PT ;  /* 0x000000106f6f7812 */ /* 0x000fe400078ef802 */
[----:B------:R-:W-:Y:S01]  /*40d0*/  LOP3.LUT R112, R112, R7, RZ, 0xfc, !PT ;  /* 0x0000000770707212 */ /* 0x000fe200078efcff */
[----:B------:R-:W-:-:S05]  /*40e0*/  IMAD.SHL.U32 R2, R7, 0x8000, RZ ;  /* 0x0000800007027824 */ /* 0x000fca00078e00ff */
        /* <DEDUP_REMOVED lines=15> */
[----:B------:R-:W-:Y:S01]  /*41e0*/  IMAD.SHL.U32 R7, R110, 0x10, RZ ;  /* 0x000000106e077824 */ /* 0x000fe200078e00ff */
[----:B------:R-:W-:Y:S02]  /*41f0*/  SHF.R.U32.HI R110, RZ, 0xd, R112 ;  /* 0x0000000dff6e7819 */ /* 0x000fe40000011670 */
[----:B------:R-:W-:Y:S02]  /*4200*/  LOP3.LUT R111, R111, 0x80, R2, 0xf8, !PT ;  /* 0x000000806f6f7812 */ /* 0x000fe400078ef802 */
        /* <DEDUP_REMOVED lines=11> */
[----:B------:R-:W-:Y:S01]  /*42c0*/  IMAD.SHL.U32 R7, R2, 0x4000, RZ ;  /* 0x0000400002077824 */ /* 0x000fe200078e00ff */
[--C-:B------:R-:W-:Y:S02]  /*42d0*/  SHF.R.U32.HI R112, RZ, 0x13, R129.reuse ;  /* 0x00000013ff707819 */ /* 0x100fe40000011681 */
[----:B------:R-:W-:Y:S02]  /*42e0*/  LOP3.LUT R110, R111, 0x200000, R110, 0xf8, !PT ;  /* 0x002000006f6e7812 */ /* 0x000fe400078ef86e */
[----:B------:R-:W-:Y:S02]  /*42f0*/  SHF.R.U32.HI R111, RZ, 0xd, R129 ;  /* 0x0000000dff6f7819 */ /* 0x000fe40000011681 */
[----:B------:R-:W-:Y:S01]  /*4300*/  LOP3.LUT R110, R110, 0x100000, R7, 0xf8, !PT ;  /* 0x001000006e6e7812 */ /* 0x000fe200078ef807 */
[----:B------:R-:W-:Y:S01]  /*4310*/  IMAD.U32 R7, R2, 0x10000, RZ ;  /* 0x0001000002077824 */ /* 0x000fe200078e00ff */
[----:B------:R-:W-:-:S04]  /*4320*/  LOP3.LUT R112, R112, 0x80, RZ, 0xc0, !PT ;  /* 0x0000008070707812 */ /* 0x000fc800078ec0ff */
[----:B------:R-:W-:Y:S02]  /*4330*/  LOP3.LUT R116, R112, 0x20, R111, 0xf8, !PT ;  /* 0x0000002070747812 */ /* 0x000fe400078ef86f */
[----:B------:R-:W-:Y:S01]  /*4340*/  LOP3.LUT R112, R110, 0x20000, R7, 0xf8, !PT ;  /* 0x000200006e707812 */ /* 0x000fe200078ef807 */
[----:B------:R-:W-:Y:S01]  /*4350*/  IMAD.SHL.U32 R7, R2, 0x20, RZ ;  /* 0x0000002002077824 */ /* 0x000fe200078e00ff */
[--C-:B------:R-:W-:Y:S02]  /*4360*/  SHF.R.U32.HI R110, RZ, 0x14, R129.reuse ;  /* 0x00000014ff6e7819 */ /* 0x100fe40000011681 */
[--C-:B------:R-:W-:Y:S02]  /*4370*/  SHF.R.U32.HI R111, RZ, 0x15, R129.reuse ;  /* 0x00000015ff6f7819 */ /* 0x100fe40000011681 */
[----:B------:R-:W-:Y:S01]  /*4380*/  LOP3.LUT R114, R110, 0x80, RZ, 0xc0, !PT ;  /* 0x000000806e727812 */ /* 0x000fe200078ec0ff */
[----:B------:R-:W-:Y:S01]  /*4390*/  IMAD.SHL.U32 R110, R2, 0x800, RZ ;  /* 0x00000800026e7824 */ /* 0x000fe200078e00ff */
[----:B------:R-:W-:-:S02]  /*43a0*/  SHF.R.U32.HI R115, RZ, 0xe, R129 ;  /* 0x0000000eff737819 */ /* 0x000fc40000011681 */
[----:B------:R-:W-:Y:S02]  /*43b0*/  LOP3.LUT R117, R111, 0x80, RZ, 0xc0, !PT ;  /* 0x000000806f757812 */ /* 0x000fe400078ec0ff */
[----:B------:R-:W-:Y:S02]  /*43c0*/  LOP3.LUT R111, R112, 0x2000, R7, 0xf8, !PT ;  /* 0x00002000706f7812 */ /* 0x000fe400078ef807 */
[----:B------:R-:W-:Y:S02]  /*43d0*/  SHF.R.U32.HI R120, RZ, 0xf, R129 ;  /* 0x0000000fff787819 */ /* 0x000fe40000011681 */
[----:B------:R-:W-:Y:S02]  /*43e0*/  LOP3.LUT R121, R114, 0x20, R115, 0xf8, !PT ;  /* 0x0000002072797812 */ /* 0x000fe400078ef873 */
[----:B------:R-:W-:Y:S02]  /*43f0*/  LOP3.LUT R110, R111, 0x800, R110, 0xf8, !PT ;  /* 0x000008006f6e7812 */ /* 0x000fe400078ef86e */
[----:B------:R-:W-:-:S02]  /*4400*/  SHF.R.U32.HI R115, RZ, 0x18, R129 ;  /* 0x00000018ff737819 */ /* 0x000fc40000011681 */
[----:B------:R-:W-:Y:S02]  /*4410*/  SHF.R.U32.HI R111, RZ, 0x11, R129 ;  /* 0x00000011ff6f7819 */ /* 0x000fe40000011681 */
[----:B------:R-:W-:Y:S02]  /*4420*/  LOP3.LUT R114, R113, 0x80, RZ, 0xc0, !PT ;  /* 0x0000008071727812 */ /* 0x000fe400078ec0ff */
[----:B------:R-:W-:Y:S02]  /*4430*/  LOP3.LUT R123, R117, 0x20, R120, 0xf8, !PT ;  /* 0x00000020757b7812 */ /* 0x000fe400078ef878 */
[----:B------:R-:W-:Y:S02]  /*4440*/  LOP3.LUT R120, R115, 0x80, RZ, 0xc0, !PT ;  /* 0x0000008073787812 */ /* 0x000fe400078ec0ff */
[----:B------:R-:W-:Y:S02]  /*4450*/  LOP3.LUT R115, R114, 0x20, R111, 0xf8, !PT ;  /* 0x0000002072737812 */ /* 0x000fe400078ef86f */
[----:B------:R-:W-:-:S02]  /*4460*/  SHF.R.U32.HI R112, RZ, 0xb, R129 ;  /* 0x0000000bff707819 */ /* 0x000fc40000011681 */
[----:B------:R-:W-:-:S04]  /*4470*/  LOP3.LUT R111, R111, 0x80, RZ, 0xc0, !PT ;  /* 0x000000806f6f7812 */ /* 0x000fc800078ec0ff */
[----:B------:R-:W-:Y:S02]  /*4480*/  LOP3.LUT R117, R111, 0x20, R112, 0xf8, !PT ;  /* 0x000000206f757812 */ /* 0x000fe400078ef870 */
[----:B------:R-:W-:Y:S01]  /*4490*/  LOP3.LUT R111, R110, 0x400, R7, 0xf8, !PT ;  /* 0x000004006e6f7812 */ /* 0x000fe200078ef807 */
[----:B------:R-:W-:Y:S01]  /*44a0*/  IMAD.SHL.U32 R110, R2, 0x8, RZ ;  /* 0x00000008026e7824 */ /* 0x000fe200078e00ff */
[----:B------:R-:W-:Y:S02]  /*44b0*/  SHF.R.U32.HI R113, RZ, 0x12, R129 ;  /* 0x00000012ff717819 */ /* 0x000fe40000011681 */
[----:B------:R-:W-:Y:S02]  /*44c0*/  SHF.R.U32.HI R2, RZ, 0x7, R2 ;  /* 0x00000007ff027819 */ /* 0x000fe40000011602 */
[----:B------:R-:W-:Y:S02]  /*44d0*/  LOP3.LUT R111, R111, 0x20, R110, 0xf8, !PT ;  /* 0x000000206f6f7812 */ /* 0x000fe400078ef86e */
[----:B------:R-:W-:-:S02]  /*44e0*/  LOP3.LUT R127, R120, 0x20, R113, 0xf8, !PT ;  /* 0x00000020787f7812 */ /* 0x000fc400078ef871 */
[----:B------:R-:W-:Y:S02]  /*44f0*/  LOP3.LUT R131, R115, 0x8, R112, 0xf8, !PT ;  /* 0x0000000873837812 */ /* 0x000fe400078ef870 */
[----:B------:R-:W-:Y:S02]  /*4500*/  LOP3.LUT R2, R111, 0x9, R2, 0xf8, !PT ;  /* 0x000000096f027812 */ /* 0x000fe400078ef802 */
[--C-:B------:R-:W-:Y:S02]  /*4510*/  SHF.R.U32.HI R114, RZ, 0xc, R129.reuse ;  /* 0x0000000cff727819 */ /* 0x100fe40000011681 */
[----:B------:R-:W-:Y:S02]  /*4520*/  LOP3.LUT R113, R113, 0x80, RZ, 0xc0, !PT ;  /* 0x0000008071717812 */ /* 0x000fe400078ec0ff */
[----:B------:R-:W-:Y:S02]  /*4530*/  SHF.R.U32.HI R112, RZ, 0x9, R129 ;  /* 0x00000009ff707819 */ /* 0x000fe40000011681 */
[----:B------:R-:W-:Y:S01]  /*4540*/  LOP3.LUT R116, R116, 0x8, R109, 0xf8, !PT ;  /* 0x0000000874747812 */ /* 0x000fe200078ef86d */
[----:B------:R-:W-:Y:S01]  /*4550*/  IMAD.SHL.U32 R109, R129, 0x2, RZ ;  /* 0x00000002816d7824 */ /* 0x000fe200078e00ff */
[----:B------:R-:W-:-:S02]  /*4560*/  LOP3.LUT R110, R117, 0x8, R108, 0xf8, !PT ;  /* 0x00000008756e7812 */ /* 0x000fc400078ef86c */
[----:B------:R-:W-:Y:S01]  /*4570*/  LOP3.LUT R139, R2, R119, RZ, 0x3c, !PT ;  /* 0x00000077028b7212 */ /* 0x000fe200078e3cff */
[----:B------:R-:W-:Y:S01]  /*4580*/  IMAD.MOV.U32 R115, RZ, RZ, 0x2 ;  /* 0x00000002ff737424 */ /* 0x000fe200078e00ff */
[--C-:B------:R-:W-:Y:S01]  /*4590*/  LOP3.LUT R7, R113, 0x20, R114.reuse, 0xf8, !PT ;  /* 0x0000002071077812 */ /* 0x100fe200078ef872 */
[----:B------:R-:W-:Y:S01]  /*45a0*/  IMAD.MOV.U32 R113, RZ, RZ, 0x1 ;  /* 0x00000001ff717424 */ /* 0x000fe200078e00ff */
[----:B------:R-:W-:Y:S01]  /*45b0*/  LOP3.LUT R137, R127, 0x8, R114, 0xf8, !PT ;  /* 0x000000087f897812 */ /* 0x000fe200078ef872 */
[----:B------:R-:W-:Y:S01]  /*45c0*/  IMAD.MOV.U32 R114, RZ, RZ, 0x2 ;  /* 0x00000002ff727424 */ /* 0x000fe200078e00ff */
[----:B------:R-:W-:Y:S01]  /*45d0*/  LOP3.LUT R130, R123, 0x8, R112, 0xf8, !PT ;  /* 0x000000087b827812 */ /* 0x000fe200078ef870 */
[----:B------:R-:W-:Y:S01]  /*45e0*/  IMAD.MOV.U32 R112, RZ, RZ, 0x1 ;  /* 0x00000001ff707424 */ /* 0x000fe200078e00ff */
[----:B------:R-:W-:Y:S02]  /*45f0*/  SHF.R.U32.HI R120, RZ, 0x8, R129 ;  /* 0x00000008ff787819 */ /* 0x000fe40000011681 */
[----:B------:R-:W-:-:S02]  /*4600*/  LOP3.LUT R109, R110, 0x2, R109, 0xf8, !PT ;  /* 0x000000026e6d7812 */ /* 0x000fc400078ef86d */
[--C-:B------:R-:W-:Y:S02]  /*4610*/  SHF.R.U32.HI R110, RZ, 0x18, R139.reuse ;  /* 0x00000018ff6e7819 */ /* 0x100fe4000001168b */
[----:B------:R-:W-:Y:S01]  /*4620*/  SHF.R.U32.HI R2, RZ, 0x12, R139 ;  /* 0x00000012ff027819 */ /* 0x000fe2000001168b */
[----:B------:R0:W-:Y:S01]  /*4630*/  STL.128 [R0], R112 ;  /* 0x0000007000007387 */ /* 0x0001e20000100c00 */
[----:B------:R-:W-:Y:S01]  /*4640*/  LOP3.LUT R117, R121, 0x8, R120, 0xf8, !PT ;  /* 0x0000000879757812 */ /* 0x000fe200078ef878 */
[----:B------:R-:W-:Y:S01]  /*4650*/  IMAD.MOV.U32 R120, RZ, RZ, 0x1 ;  /* 0x00000001ff787424 */ /* 0x000fe200078e00ff */
[----:B------:R-:W-:Y:S01]  /*4660*/  LOP3.LUT R131, R131, 0x40, R110, 0xf8, !PT ;  /* 0x0000004083837812 */ /* 0x000fe200078ef86e */
[----:B------:R-:W-:Y:S02]  /*4670*/  IMAD.MOV.U32 R121, RZ, RZ, 0x2 ;  /* 0x00000002ff797424 */ /* 0x000fe400078e00ff */
[----:B------:R-:W-:Y:S01]  /*4680*/  IMAD.MOV.U32 R123, RZ, RZ, 0x2 ;  /* 0x00000002ff7b7424 */ /* 0x000fe200078e00ff */
[----:B------:R1:W-:Y:S01]  /*4690*/  STL.128 [R0+0x10], R132 ;  /* 0x0000108400007387 */ /* 0x0003e20000100c00 */
[----:B------:R-:W-:-:S02]  /*46a0*/  LOP3.LUT R2, R109, 0x40, R2, 0xf8, !PT ;  /* 0x000000406d027812 */ /* 0x000fc400078ef802 */
[--C-:B------:R-:W-:Y:S02]  /*46b0*/  SHF.R.U32.HI R111, RZ, 0x16, R139.reuse ;  /* 0x00000016ff6f7819 */ /* 0x100fe4000001168b */
[--C-:B------:R-:W-:Y:S02]  /*46c0*/  SHF.R.U32.HI R110, RZ, 0x15, R139.reuse ;  /* 0x00000015ff6e7819 */ /* 0x100fe4000001168b */
[--C-:B------:R-:W-:Y:S02]  /*46d0*/  SHF.R.U32.HI R109, RZ, 0x14, R139.reuse ;  /* 0x00000014ff6d7819 */ /* 0x100fe4000001168b */
[----:B0-----:R-:W-:Y:S01]  /*46e0*/  SHF.R.U32.HI R112, RZ, 0x19, R139 ;  /* 0x00000019ff707819 */ /* 0x001fe2000001168b */
[----:B------:R0:W-:Y:S01]  /*46f0*/  STL.128 [R0+0x20], R120 ;  /* 0x0000207800007387 */ /* 0x0001e20000100c00 */
[----:B------:R-:W-:Y:S01]  /*4700*/  IMAD.MOV.U32 R127, RZ, RZ, 0x1 ;  /* 0x00000001ff7f7424 */ /* 0x000fe200078e00ff */
[----:B------:R-:W-:Y:S01]  /*4710*/  LOP3.LUT R130, R130, 0x40, R111, 0xf8, !PT ;  /* 0x0000004082827812 */ /* 0x000fe200078ef86f */
[----:B------:R-:W-:Y:S01]  /*4720*/  IMAD.MOV.U32 R124, RZ, RZ, 0x2 ;  /* 0x00000002ff7c7424 */ /* 0x000fe200078e00ff */
[--C-:B-1----:R-:W-:Y:S01]  /*4730*/  SHF.R.U32.HI R132, RZ, 0xc, R139.reuse ;  /* 0x0000000cff847819 */ /* 0x102fe2000001168b */
[----:B------:R-:W-:Y:S01]  /*4740*/  IMAD.MOV.U32 R125, RZ, RZ, 0x2 ;  /* 0x00000002ff7d7424 */ /* 0x000fe200078e00ff */
[----:B------:R-:W-:Y:S01]  /*4750*/  LOP3.LUT R134, R137, 0x40, R112, 0xf8, !PT ;  /* 0x0000004089867812 */ /* 0x000fe200078ef870 */
[----:B------:R-:W-:Y:S01]  /*4760*/  IMAD.MOV.U32 R126, RZ, RZ, 0x2 ;  /* 0x00000002ff7e7424 */ /* 0x000fe200078e00ff */
[----:B------:R-:W-:-:S02]  /*4770*/  SHF.R.U32.HI R112, RZ, 0x12, R139 ;  /* 0x00000012ff707819 */ /* 0x000fc4000001168b */
[----:B------:R-:W-:Y:S02]  /*4780*/  LOP3.LUT R116, R116, 0x40, R109, 0xf8, !PT ;  /* 0x0000004074747812 */ /* 0x000fe400078ef86d */
[--C-:B------:R-:W-:Y:S02]  /*4790*/  SHF.R.U32.HI R111, RZ, 0x6, R139.reuse ;  /* 0x00000006ff6f7819 */ /* 0x100fe4000001168b */
[----:B0-----:R-:W-:Y:S02]  /*47a0*/  LOP3.LUT R120, R117, 0x40, R110, 0xf8, !PT ;  /* 0x0000004075787812 */ /* 0x001fe400078ef86e */
[----:B------:R-:W-:Y:S02]  /*47b0*/  LOP3.LUT R110, R132, 0x10, RZ, 0xc0, !PT ;  /* 0x00000010846e7812 */ /* 0x000fe400078ec0ff */
[----:B------:R-:W-:Y:S01]  /*47c0*/  SHF.R.U32.HI R109, RZ, 0x17, R139 ;  /* 0x00000017ff6d7819 */ /* 0x000fe2000001168b */
[----:B------:R0:W-:Y:S01]  /*47d0*/  STL.128 [R0+0x30], R124 ;  /* 0x0000307c00007387 */ /* 0x0001e20000100c00 */
[----:B------:R-:W-:-:S02]  /*47e0*/  LOP3.LUT R119, R131, 0x10, R112, 0xf8, !PT ;  /* 0x0000001083777812 */ /* 0x000fc400078ef870 */
[----:B------:R-:W-:Y:S02]  /*47f0*/  LOP3.LUT R131, R110, 0x4, R111, 0xf8, !PT ;  /* 0x000000046e837812 */ /* 0x000fe400078ef86f */
[--C-:B------:R-:W-:Y:S02]  /*4800*/  SHF.R.U32.HI R110, RZ, 0xd, R139.reuse ;  /* 0x0000000dff6e7819 */ /* 0x100fe4000001168b */
[----:B------:R-:W-:Y:S02]  /*4810*/  SHF.R.U32.HI R113, RZ, 0x8, R139 ;  /* 0x00000008ff717819 */ /* 0x000fe4000001168b */
[----:B------:R-:W-:Y:S02]  /*4820*/  LOP3.LUT R132, R132, 0x4, RZ, 0xc0, !PT ;  /* 0x0000000484847812 */ /* 0x000fe400078ec0ff */
[----:B------:R-:W-:Y:S02]  /*4830*/  LOP3.LUT R114, R7, 0x10, R110, 0xf8, !PT ;  /* 0x0000001007727812 */ /* 0x000fe400078ef86e */
[----:B0-----:R-:W-:-:S02]  /*4840*/  LOP3.LUT R124, R136, 0x40, R109, 0xf8, !PT ;  /* 0x00000040887c7812 */ /* 0x001fc400078ef86d */
[--C-:B------:R-:W-:Y:S02]  /*4850*/  SHF.R.U32.HI R109, RZ, 0x7, R139.reuse ;  /* 0x00000007ff6d7819 */ /* 0x100fe4000001168b */
[----:B------:R-:W-:Y:S02]  /*4860*/  LOP3.LUT R122, R110, 0x4, RZ, 0xc0, !PT ;  /* 0x000000046e7a7812 */ /* 0x000fe400078ec0ff */
[--C-:B------:R-:W-:Y:S02]  /*4870*/  SHF.R.U32.HI R112, RZ, 0x1, R139.reuse ;  /* 0x00000001ff707819 */ /* 0x100fe4000001168b */
[----:B------:R-:W-:Y:S02]  /*4880*/  LOP3.LUT R7, R109, 0x4, RZ, 0xc0, !PT ;  /* 0x000000046d077812 */ /* 0x000fe400078ec0ff */
[----:B------:R-:W-:Y:S02]  /*4890*/  SHF.R.U32.HI R110, RZ, 0x2, R139 ;  /* 0x00000002ff6e7819 */ /* 0x000fe4000001168b */
[----:B------:R-:W-:-:S02]  /*48a0*/  LOP3.LUT R113, R113, 0x4, RZ, 0xc0, !PT ;  /* 0x0000000471717812 */ /* 0x000fc400078ec0ff */
[----:B------:R-:W-:Y:S02]  /*48b0*/  LOP3.LUT R132, R132, 0x1, R111, 0xf8, !PT ;  /* 0x0000000184847812 */ /* 0x000fe400078ef86f */
[----:B------:R-:W-:Y:S02]  /*48c0*/  SHF.R.U32.HI R111, RZ, 0xe, R139 ;  /* 0x0000000eff6f7819 */ /* 0x000fe4000001168b */
[----:B------:R-:W-:Y:S02]  /*48d0*/  LOP3.LUT R112, R7, 0x1, R112, 0xf8, !PT ;  /* 0x0000000107707812 */ /* 0x000fe400078ef870 */
[----:B------:R-:W-:Y:S02]  /*48e0*/  LOP3.LUT R113, R113, 0x1, R110, 0xf8, !PT ;  /* 0x0000000171717812 */ /* 0x000fe400078ef86e */
[----:B------:R-:W-:Y:S02]  /*48f0*/  LOP3.LUT R126, R122, 0x1, R109, 0xf8, !PT ;  /* 0x000000017a7e7812 */ /* 0x000fe400078ef86d */
[----:B------:R-:W-:-:S02]  /*4900*/  SHF.R.U32.HI R110, RZ, 0xa, R139 ;  /* 0x0000000aff6e7819 */ /* 0x000fc4000001168b */
[--C-:B------:R-:W-:Y:S02]  /*4910*/  SHF.R.U32.HI R7, RZ, 0xf, R139.reuse ;  /* 0x0000000fff077819 */ /* 0x100fe4000001168b */
[----:B------:R-:W-:Y:S02]  /*4920*/  SHF.R.U32.HI R109, RZ, 0x9, R139 ;  /* 0x00000009ff6d7819 */ /* 0x000fe4000001168b */
[----:B------:R-:W-:Y:S02]  /*4930*/  LOP3.LUT R111, R116, 0x10, R111, 0xf8, !PT ;  /* 0x00000010746f7812 */ /* 0x000fe400078ef86f */
[----:B------:R-:W-:Y:S02]  /*4940*/  LOP3.LUT R116, R110, 0x4, RZ, 0xc0, !PT ;  /* 0x000000046e747812 */ /* 0x000fe400078ec0ff */
[----:B------:R-:W-:Y:S02]  /*4950*/  LOP3.LUT R120, R120, 0x10, R7, 0xf8, !PT ;  /* 0x0000001078787812 */ /* 0x000fe400078ef807 */
[----:B------:R-:W-:-:S02]  /*4960*/  SHF.R.U32.HI R110, RZ, 0x3, R139 ;  /* 0x00000003ff6e7819 */ /* 0x000fc4000001168b */
[----:B------:R-:W-:Y:S02]  /*4970*/  LOP3.LUT R109, R109, 0x4, RZ, 0xc0, !PT ;  /* 0x000000046d6d7812 */ /* 0x000fe400078ec0ff */
[----:B------:R-:W-:Y:S02]  /*4980*/  SHF.R.U32.HI R7, RZ, 0x13, R139 ;  /* 0x00000013ff077819 */ /* 0x000fe4000001168b */
[----:B------:R-:W-:Y:S02]  /*4990*/  LOP3.LUT R136, R109, 0x1, R110, 0xf8, !PT ;  /* 0x000000016d887812 */ /* 0x000fe400078ef86e */
[----:B------:R-:W-:Y:S02]  /*49a0*/  LOP3.LUT R121, R134, 0x10, R7, 0xf8, !PT ;  /* 0x0000001086797812 */ /* 0x000fe400078ef807 */
[----:B------:R-:W-:Y:S02]  /*49b0*/  SHF.R.U32.HI R110, RZ, 0x6, R129 ;  /* 0x00000006ff6e7819 */ /* 0x000fe40000011681 */
[----:B------:R-:W-:-:S02]  /*49c0*/  LOP3.LUT R7, R7, 0x40, RZ, 0xc0, !PT ;  /* 0x0000004007077812 */ /* 0x000fc400078ec0ff */
[----:B------:R-:W-:Y:S02]  /*49d0*/  SHF.R.U32.HI R115, RZ, 0x10, R139 ;  /* 0x00000010ff737819 */ /* 0x000fe4000001168b */
[----:B------:R-:W-:Y:S02]  /*49e0*/  LOP3.LUT R114, R114, 0x2, R129, 0xf8, !PT ;  /* 0x0000000272727812 */ /* 0x000fe400078ef881 */
[----:B------:R-:W-:Y:S02]  /*49f0*/  LOP3.LUT R7, R7, 0x8, R110, 0xf8, !PT ;  /* 0x0000000807077812 */ /* 0x000fe400078ef86e */
[--C-:B------:R-:W-:Y:S02]  /*4a00*/  LOP3.LUT R2, R2, 0x1, R139.reuse, 0xf8, !PT ;  /* 0x0000000102027812 */ /* 0x100fe400078ef88b */
[----:B------:R-:W-:Y:S02]  /*4a10*/  SHF.R.U32.HI R117, RZ, 0x4, R139 ;  /* 0x00000004ff757819 */ /* 0x000fe4000001168b */
[----:B------:R-:W-:-:S02]  /*4a20*/  LOP3.LUT R122, R130, 0x10, R115, 0xf8, !PT ;  /* 0x00000010827a7812 */ /* 0x000fc400078ef873 */
[--C-:B------:R-:W-:Y:S02]  /*4a30*/  SHF.R.U32.HI R109, RZ, 0x11, R139.reuse ;  /* 0x00000011ff6d7819 */ /* 0x100fe4000001168b */
[----:B------:R-:W-:Y:S02]  /*4a40*/  SHF.R.U32.HI R115, RZ, 0xb, R139 ;  /* 0x0000000bff737819 */ /* 0x000fe4000001168b */
[----:B------:R-:W-:Y:S02]  /*4a50*/  LOP3.LUT R130, R112, R7, R114, 0xfe, !PT ;  /* 0x0000000770827212 */ /* 0x000fe400078efe72 */
[----:B------:R-:W-:Y:S02]  /*4a60*/  LOP3.LUT R131, R131, R2, RZ, 0xfc, !PT ;  /* 0x0000000283837212 */ /* 0x000fe400078efcff */
[----:B------:R-:W-:Y:S02]  /*4a70*/  LOP3.LUT R117, R116, 0x1, R117, 0xf8, !PT ;  /* 0x0000000174757812 */ /* 0x000fe400078ef875 */
[----:B------:R-:W-:-:S02]  /*4a80*/  LOP3.LUT R119, R119, 0x2, R108, 0xf8, !PT ;  /* 0x0000000277777812 */ /* 0x000fc400078ef86c */
[--C-:B------:R-:W-:Y:S02]  /*4a90*/  SHF.R.U32.HI R2, RZ, 0x1, R129.reuse ;  /* 0x00000001ff027819 */ /* 0x100fe40000011681 */
[----:B------:R-:W-:Y:S02]  /*4aa0*/  SHF.R.U32.HI R7, RZ, 0x2, R129 ;  /* 0x00000002ff077819 */ /* 0x000fe40000011681 */
[----:B------:R-:W-:Y:S02]  /*4ab0*/  SHF.R.U32.HI R116, RZ, 0x5, R139 ;  /* 0x00000005ff747819 */ /* 0x000fe4000001168b */
[----:B------:R-:W-:Y:S02]  /*4ac0*/  LOP3.LUT R115, R115, 0x4, RZ, 0xc0, !PT ;  /* 0x0000000473737812 */ /* 0x000fe400078ec0ff */
[----:B------:R-:W-:Y:S02]  /*4ad0*/  LOP3.LUT R109, R124, 0x10, R109, 0xf8, !PT ;  /* 0x000000107c6d7812 */ /* 0x000fe400078ef86d */
[----:B------:R-:W-:-:S02]  /*4ae0*/  SHF.R.U32.HI R108, RZ, 0x4, R129 ;  /* 0x00000004ff6c7819 */ /* 0x000fc40000011681 */
[----:B------:R-:W-:Y:S02]  /*4af0*/  LOP3.LUT R2, R111, 0x2, R2, 0xf8, !PT ;  /* 0x000000026f027812 */ /* 0x000fe400078ef802 */
[----:B------:R-:W-:Y:S02]  /*4b00*/  LOP3.LUT R7, R120, 0x2, R7, 0xf8, !PT ;  /* 0x0000000278077812 */ /* 0x000fe400078ef807 */
[----:B------:R-:W-:Y:S02]  /*4b10*/  LOP3.LUT R115, R115, 0x1, R116, 0xf8, !PT ;  /* 0x0000000173737812 */ /* 0x000fe400078ef874 */
[----:B------:R-:W-:Y:S02]  /*4b20*/  LOP3.LUT R121, R121, 0x2, R110, 0xf8, !PT ;  /* 0x0000000279797812 */ /* 0x000fe400078ef86e */
[----:B------:R-:W-:Y:S02]  /*4b30*/  LOP3.LUT R122, R122, 0x2, R3, 0xf8, !PT ;  /* 0x000000027a7a7812 */ /* 0x000fe400078ef803 */
[----:B------:R-:W-:Y:S01]  /*4b40*/  LOP3.LUT R108, R109, 0x2, R108, 0xf8, !PT ;  /* 0x000000026d6c7812 */ /* 0x000fe200078ef86c */
[----:B------:R-:W-:Y:S01]  /*4b50*/  IMAD.MOV.U32 R3, RZ, RZ, -0xf335600 ;  /* 0xf0ccaa00ff037424 */ /* 0x000fe200078e00ff */
[----:B------:R-:W-:Y:S01]  /*4b60*/  LOP3.LUT R134, R113, R2, RZ, 0xfc, !PT ;  /* 0x0000000271867212 */ /* 0x000fe200078efcff */
[----:B------:R-:W-:Y:S01]  /*4b70*/  VIADD R2, R1, 0x25e ;  /* 0x0000025e01027836 */ /* 0x000fe20000000000 */
[----:B------:R-:W-:Y:S01]  /*4b80*/  LOP3.LUT R136, R136, R7, RZ, 0xfc, !PT ;  /* 0x0000000788887212 */ /* 0x000fe200078efcff */
[----:B------:R-:W-:Y:S01]  /*4b90*/  IMAD.MOV.U32 R7, RZ, RZ, -0x55331000 ;  /* 0xaaccf000ff077424 */ /* 0x000fe200078e00ff */
[----:B------:R-:W-:Y:S01]  /*4ba0*/  LOP3.LUT R132, R132, R119, RZ, 0xfc, !PT ;  /* 0x0000007784847212 */ /* 0x000fe200078efcff */
[----:B------:R-:W-:Y:S01]  /*4bb0*/  IMAD.MOV.U32 R111, RZ, RZ, 0x10f0b0c ;  /* 0x010f0b0cff6f7424 */ /* 0x000fe200078e00ff */
[----:B------:R-:W-:-:S02]  /*4bc0*/  LOP3.LUT R133, R126, R121, RZ, 0xfc, !PT ;  /* 0x000000797e857212 */ /* 0x000fc400078efcff */
[----:B------:R-:W-:Y:S02]  /*4bd0*/  LOP3.LUT R135, R117, R122, RZ, 0xfc, !PT ;  /* 0x0000007a75877212 */ /* 0x000fe400078efcff */
[----:B------:R-:W-:Y:S01]  /*4be0*/  LOP3.LUT R137, R115, R108, RZ, 0xfc, !PT ;  /* 0x0000006c73897212 */ /* 0x000fe200078efcff */
[----:B------:R-:W-:-:S06]  /*4bf0*/  UMOV UR4, URZ ;  /* 0x000000ff00047c82 */ /* 0x000fcc0008000000 */
.L_x_2:
[----:B------:R0:W2:Y:S01]  /*4c00*/  LDL R108, [R0] ;  /* 0x00000000006c7983 */ /* 0x0000a20000100800 */
        /* <DEDUP_REMOVED lines=10> */
[----:B------:R-:W-:Y:S02]  /*4cb0*/  SHF.R.U32.HI R110, RZ, 0xa, R3 ;  /* 0x0000000aff6e7819 */ /* 0x000fe40000011603 */
[----:B------:R-:W-:Y:S02]  /*4cc0*/  SHF.R.U32.HI R121, RZ, 0x13, R7 ;  /* 0x00000013ff797819 */ /* 0x000fe40000011607 */
[----:B------:R-:W-:Y:S02]  /*4cd0*/  LOP3.LUT R108, R7, 0xffff, RZ, 0xc0, !PT ;  /* 0x0000ffff076c7812 */ /* 0x000fe400078ec0ff */
[----:B------:R-:W-:-:S02]  /*4ce0*/  SHF.R.U32.HI R116, RZ, 0x14, R3 ;  /* 0x00000014ff747819 */ /* 0x000fc40000011603 */
[----:B------:R-:W-:Y:S02]  /*4cf0*/  LOP3.LUT R113, R110, 0xff80, RZ, 0xc0, !PT ;  /* 0x0000ff806e717812 */ /* 0x000fe400078ec0ff */
[----:B------:R-:W-:Y:S02]  /*4d00*/  SHF.R.U32.HI R112, RZ, 0xb, R3 ;  /* 0x0000000bff707819 */ /* 0x000fe40000011603 */
[----:B------:R-:W-:Y:S02]  /*4d10*/  LOP3.LUT R127, R3, 0xffff, RZ, 0xc0, !PT ;  /* 0x0000ffff037f7812 */ /* 0x000fe400078ec0ff */
[----:B------:R-:W-:Y:S02]  /*4d20*/  LOP3.LUT R115, R121, 0x1f80, RZ, 0xc0, !PT ;  /* 0x00001f8079737812 */ /* 0x000fe400078ec0ff */
[----:B------:R-:W-:Y:S02]  /*4d30*/  SHF.R.U32.HI R120, RZ, 0x1, R108 ;  /* 0x00000001ff787819 */ /* 0x000fe4000001166c */
[----:B------:R-:W-:Y:S01]  /*4d40*/  LOP3.LUT R116, R113, 0x40, R116, 0xf8, !PT ;  /* 0x0000004071747812 */ /* 0x000fe200078ef874 */
[----:B------:R-:W-:Y:S01]  /*4d50*/  IMAD.SHL.U32 R113, R3, 0x2, RZ ;  /* 0x0000000203717824 */ /* 0x000fe200078e00ff */
[----:B------:R-:W-:-:S02]  /*4d60*/  LOP3.LUT R109, R112, 0xff80, RZ, 0xc0, !PT ;  /* 0x0000ff80706d7812 */ /* 0x000fc400078ec0ff */
[----:B------:R-:W-:Y:S02]  /*4d70*/  SHF.R.U32.HI R114, RZ, 0x9, R127 ;  /* 0x00000009ff727819 */ /* 0x000fe4000001167f */
[----:B------:R-:W-:Y:S02]  /*4d80*/  LOP3.LUT R126, R115, 0x40, R120, 0xf8, !PT ;  /* 0x00000040737e7812 */ /* 0x000fe400078ef878 */
[----:B------:R-:W-:Y:S02]  /*4d90*/  SHF.R.U32.HI R115, RZ, 0xc, R7 ;  /* 0x0000000cff737819 */ /* 0x000fe40000011607 */
[----:B------:R-:W-:Y:S02]  /*4da0*/  LOP3.LUT R114, R109, 0x40, R114, 0xf8, !PT ;  /* 0x000000406d727812 */ /* 0x000fe400078ef872 */
[----:B------:R-:W-:Y:S02]  /*4db0*/  SHF.R.U32.HI R109, RZ, 0x12, R3 ;  /* 0x00000012ff6d7819 */ /* 0x000fe40000011603 */
[----:B------:R-:W-:-:S02]  /*4dc0*/  LOP3.LUT R120, R113, 0xff80, RZ, 0xc0, !PT ;  /* 0x0000ff8071787812 */ /* 0x000fc400078ec0ff */
[----:B------:R-:W-:Y:S02]  /*4dd0*/  SHF.R.U32.HI R122, RZ, 0x2, R7 ;  /* 0x00000002ff7a7819 */ /* 0x000fe40000011607 */
[----:B------:R-:W-:Y:S02]  /*4de0*/  LOP3.LUT R115, R115, 0xff80, RZ, 0xc0, !PT ;  /* 0x0000ff8073737812 */ /* 0x000fe400078ec0ff */
[----:B------:R-:W-:Y:S02]  /*4df0*/  PRMT R113, R3, 0x7632, R113 ;  /* 0x0000763203717816 */ /* 0x000fe40000000071 */
[----:B------:R-:W-:Y:S02]  /*4e00*/  LOP3.LUT R117, R120, 0x40, R109, 0xf8, !PT ;  /* 0x0000004078757812 */ /* 0x000fe400078ef86d */
[----:B------:R-:W-:Y:S02]  /*4e10*/  LOP3.LUT R119, R115, 0x40, R122, 0xf8, !PT ;  /* 0x0000004073777812 */ /* 0x000fe400078ef87a */
[----:B------:R-:W-:-:S02]  /*4e20*/  SHF.R.U32.HI R124, RZ, 0x18, R7 ;  /* 0x00000018ff7c7819 */ /* 0x000fc40000011607 */
[----:B------:R-:W-:Y:S02]  /*4e30*/  LOP3.LUT R115, R114, 0x20, R113, 0xf8, !PT ;  /* 0x0000002072737812 */ /* 0x000fe400078ef871 */
[----:B------:R-:W-:Y:S02]  /*4e40*/  SHF.R.U32.HI R114, RZ, 0x15, R3 ;  /* 0x00000015ff727819 */ /* 0x000fe40000011603 */
[----:B------:R-:W-:Y:S02]  /*4e50*/  LOP3.LUT R117, R117, 0x20, R112, 0xf8, !PT ;  /* 0x0000002075757812 */ /* 0x000fe400078ef870 */
[----:B------:R-:W-:Y:S02]  /*4e60*/  LOP3.LUT R124, R119, 0x20, R124, 0xf8, !PT ;  /* 0x00000020777c7812 */ /* 0x000fe400078ef87c */
[----:B------:R-:W-:Y:S02]  /*4e70*/  SHF.R.U32.HI R113, RZ, 0x9, R7 ;  /* 0x00000009ff717819 */ /* 0x000fe40000011607 */
[----:B------:R-:W-:-:S02]  /*4e80*/  LOP3.LUT R122, R122, 0xff80, RZ, 0xc0, !PT ;  /* 0x0000ff807a7a7812 */ /* 0x000fc400078ec0ff */
[----:B------:R-:W-:Y:S02]  /*4e90*/  LOP3.LUT R119, R117, 0x10, R114, 0xf8, !PT ;  /* 0x0000001075777812 */ /* 0x000fe400078ef872 */
[----:B------:R-:W-:Y:S02]  /*4ea0*/  SHF.R.U32.HI R117, RZ, 0x6, R3 ;  /* 0x00000006ff757819 */ /* 0x000fe40000011603 */
[----:B------:R-:W-:Y:S02]  /*4eb0*/  SHF.R.U32.HI R114, RZ, 0x16, R7 ;  /* 0x00000016ff727819 */ /* 0x000fe40000011607 */
[----:B------:R-:W-:Y:S02]  /*4ec0*/  LOP3.LUT R123, R122, 0x40, R113, 0xf8, !PT ;  /* 0x000000407a7b7812 */ /* 0x000fe400078ef871 */
[----:B------:R-:W-:Y:S02]  /*4ed0*/  LOP3.LUT R116, R116, 0x20, R117, 0xf8, !PT ;  /* 0x0000002074747812 */ /* 0x000fe400078ef875 */
[----:B------:R-:W-:-:S02]  /*4ee0*/  SHF.R.U32.HI R120, RZ, 0x8, R108 ;  /* 0x00000008ff787819 */ /* 0x000fc4000001166c */
[----:B------:R-:W-:Y:S02]  /*4ef0*/  LOP3.LUT R123, R123, 0x20, R114, 0xf8, !PT ;  /* 0x000000207b7b7812 */ /* 0x000fe400078ef872 */
[----:B------:R-:W-:Y:S02]  /*4f00*/  LOP3.LUT R116, R116, 0x10, R109, 0xf8, !PT ;  /* 0x0000001074747812 */ /* 0x000fe400078ef86d */
[----:B------:R-:W-:Y:S02]  /*4f10*/  LOP3.LUT R123, R123, 0x10, R120, 0xf8, !PT ;  /* 0x000000107b7b7812 */ /* 0x000fe400078ef878 */
[----:B------:R-:W-:Y:S02]  /*4f20*/  SHF.R.U32.HI R120, RZ, 0x2, R127 ;  /* 0x00000002ff787819 */ /* 0x000fe4000001167f */
[----:B------:R-:W-:Y:S02]  /*4f30*/  LOP3.LUT R117, R116, 0x8, R117, 0xf8, !PT ;  /* 0x0000000874757812 */ /* 0x000fe400078ef875 */
[----:B------:R-:W-:-:S02]  /*4f40*/  SHF.R.U32.HI R116, RZ, 0x4, R127 ;  /* 0x00000004ff747819 */ /* 0x000fc4000001167f */
[----:B------:R-:W-:Y:S02]  /*4f50*/  LOP3.LUT R124, R124, 0x10, R121, 0xf8, !PT ;  /* 0x000000107c7c7812 */ /* 0x000fe400078ef879 */
        /* <DEDUP_REMOVED lines=16> */
[----:B------:R-:W-:-:S02]  /*5060*/  SHF.R.U32.HI R110, RZ, 0x13, R3 ;  /* 0x00000013ff6e7819 */ /* 0x000fc40000011603 */
[----:B------:R-:W-:Y:S02]  /*5070*/  LOP3.LUT R121, R124, 0x8, R121, 0xf8, !PT ;  /* 0x000000087c797812 */ /* 0x000fe400078ef879 */
[----:B------:R-:W-:Y:S02]  /*5080*/  SHF.R.U32.HI R122, RZ, 0x3, R108 ;  /* 0x00000003ff7a7819 */ /* 0x000fe4000001166c */
[----:B------:R-:W-:Y:S02]  /*5090*/  LOP3.LUT R126, R126, 0x4, R113, 0xf8, !PT ;  /* 0x000000047e7e7812 */ /* 0x000fe400078ef871 */
[----:B------:R-:W-:Y:S02]  /*50a0*/  LOP3.LUT R125, R125, 0x4, R114, 0xf8, !PT ;  /* 0x000000047d7d7812 */ /* 0x000fe400078ef872 */
[----:B------:R-:W-:Y:S02]  /*50b0*/  LOP3.LUT R117, R117, 0x2, R110, 0xf8, !PT ;  /* 0x0000000275757812 */ /* 0x000fe400078ef86e */
[----:B------:R-:W-:-:S02]  /*50c0*/  LOP3.LUT R121, R121, 0x4, R122, 0xf8, !PT ;  /* 0x0000000479797812 */ /* 0x000fc400078ef87a */
[--C-:B------:R-:W-:Y:S02]  /*50d0*/  SHF.R.U32.HI R110, RZ, 0x1d, R7.reuse ;  /* 0x0000001dff6e7819 */ /* 0x100fe40000011607 */
[--C-:B------:R-:W-:Y:S02]  /*50e0*/  SHF.R.U32.HI R114, RZ, 0x1e, R7.reuse ;  /* 0x0000001eff727819 */ /* 0x100fe40000011607 */
[----:B------:R-:W-:Y:S02]  /*50f0*/  SHF.R.U32.HI R113, RZ, 0x14, R7 ;  /* 0x00000014ff717819 */ /* 0x000fe40000011607 */
[--C-:B------:R-:W-:Y:S02]  /*5100*/  LOP3.LUT R115, R115, 0x2, R120.reuse, 0xf8, !PT ;  /* 0x0000000273737812 */ /* 0x100fe400078ef878 */
        /* <DEDUP_REMOVED lines=23> */
[----:B------:R-:W-:Y:S01]  /*5280*/  IMAD.SHL.U32 R3, R131, 0x1000, RZ ;  /* 0x0000100083037824 */ /* 0x000fe200078e00ff */
[----:B------:R-:W-:Y:S01]  /*5290*/  LOP3.LUT R0, R139, 0xfffe0000, RZ, 0xc0, !PT ;  /* 0xfffe00008b007812 */ /* 0x000fe200078ec0ff */
[----:B------:R-:W-:Y:S01]  /*52a0*/  IMAD.SHL.U32 R7, R133, 0x2000, RZ ;  /* 0x0000200085077824 */ /* 0x000fe200078e00ff */
[----:B------:R-:W-:Y:S01]  /*52b0*/  UMOV UR4, URZ ;  /* 0x000000ff00047c82 */ /* 0x000fe20008000000 */
[----:B------:R-:W-:Y:S01]  /*52c0*/  IMAD.SHL.U32 R2, R131, 0x40, RZ ;  /* 0x0000004083027824 */ /* 0x000fe200078e00ff */
[----:B------:R-:W-:Y:S01]  /*52d0*/  LOP3.LUT R0, R0, 0x10000, R3, 0xf8, !PT ;  /* 0x0001000000007812 */ /* 0x000fe200078ef803 */
[----:B------:R-:W-:Y:S02]  /*52e0*/  IMAD.SHL.U32 R3, R132, 0x1000, RZ ;  /* 0x0000100084037824 */ /* 0x000fe400078e00ff */
[----:B------:R-:W-:Y:S01]  /*52f0*/  IMAD.MOV.U32 R138, RZ, RZ, R118 ;  /* 0x000000ffff8a7224 */ /* 0x000fe200078e0076 */
        /* <DEDUP_REMOVED lines=20> */
[----:B------:R-:W-:-:S04]  /*5440*/  LOP3.LUT R3, R3, 0x20, R2, 0xf8, !PT ;  /* 0x0000002003037812 */ /* 0x000fc800078ef802 */
[----:B------:R-:W-:Y:S01]  /*5450*/  LOP3.LUT R0, R3, 0x10, R0, 0xf8, !PT ;  /* 0x0000001003007812 */ /* 0x000fe200078ef800 */
[----:B------:R-:W-:-:S03]  /*5460*/  IMAD.SHL.U32 R3, R134, 0x4, RZ ;  /* 0x0000000486037824 */ /* 0x000fc600078e00ff */
[----:B------:R-:W-:Y:S01]  /*5470*/  LOP3.LUT R0, R0, 0x8, R7, 0xf8, !PT ;  /* 0x0000000800007812 */ /* 0x000fe200078ef807 */
[----:B------:R-:W-:-:S03]  /*5480*/  IMAD.SHL.U32 R7, R130, 0x2, RZ ;  /* 0x0000000282077824 */ /* 0x000fc600078e00ff */
[----:B------:R-:W-:-:S04]  /*5490*/  LOP3.LUT R0, R0, 0x4, R3, 0xf8, !PT ;  /* 0x0000000400007812 */ /* 0x000fc800078ef803 */
[----:B------:R-:W-:-:S04]  /*54a0*/  LOP3.LUT R0, R0, 0x2, R7, 0xf8, !PT ;  /* 0x0000000200007812 */ /* 0x000fc800078ef807 */
[----:B------:R-:W-:-:S07]  /*54b0*/  LOP3.LUT R139, R0, 0x1, R139, 0xf8, !PT ;  /* 0x00000001008b7812 */ /* 0x000fce00078ef88b */
.L_x_3:
[----:B------:R-:W-:Y:S01]  /*54c0*/  IMAD.MOV.U32 R120, RZ, RZ, 0xe08010f ;  /* 0x0e08010fff787424 */ /* 0x000fe200078e00ff */
[----:B------:R-:W-:Y:S01]  /*54d0*/  STL.128 [R1], R8 ;  /* 0x0000000801007387 */ /* 0x000fe20000100c00 */
[----:B------:R-:W-:Y:S02]  /*54e0*/  IMAD.MOV.U32 R121, RZ, RZ, 0x4030b06 ;  /* 0x04030b06ff797424 */ /* 0x000fe400078e00ff */
[----:B------:R-:W-:Y:S01]  /*54f0*/  IMAD.MOV.U32 R122, RZ, RZ, 0xd020709 ;  /* 0x0d020709ff7a7424 */ /* 0x000fe200078e00ff */
[----:B------:R-:W-:Y:S01]  /*5500*/  STL.128 [R1+0x10], R12 ;  /* 0x0000100c01007387 */ /* 0x000fe20000100c00 */
[----:B------:R-:W-:Y:S02]  /*5510*/  IMAD.MOV.U32 R123, RZ, RZ, 0xa05000c ;  /* 0x0a05000cff7b7424 */ /* 0x000fe400078e00ff */
[----:B------:R-:W-:Y:S01]  /*5520*/  IMAD.MOV.U32 R124, RZ, RZ, 0x7040d03 ;  /* 0x07040d03ff7c7424 */ /* 0x000fe200078e00ff */
[----:B------:R-:W-:Y:S01]  /*5530*/  STL.128 [R1+0x20], R16 ;  /* 0x0000201001007387 */ /* 0x000fe20000100c00 */
        /* <DEDUP_REMOVED lines=11> */
[----:B------:R-:W-:Y:S01]  /*55f0*/  STL.128 [R1+0x30], R4 ;  /* 0x0000300401007387 */ /* 0x000fe20000100c00 */
[----:B------:R-:W-:Y:S02]  /*5600*/  IMAD.MOV.U32 R116, RZ, RZ, 0x10a080d ;  /* 0x010a080dff747424 */ /* 0x000fe400078e00ff */
[----:B------:R-:W-:Y:S01]  /*5610*/  IMAD.MOV.U32 R117, RZ, RZ, 0x2040f03 ;  /* 0x02040f03ff757424 */ /* 0x000fe200078e00ff */
[----:B------:R-:W-:Y:S01]  /*5620*/  STL.128 [R1+0x60], R112 ;  /* 0x0000607001007387 */ /* 0x000fe20000100c00 */
[----:B------:R-:W-:Y:S02]  /*5630*/  IMAD.MOV.U32 R118, RZ, RZ, 0xc07060b ;  /* 0x0c07060bff767424 */ /* 0x000fe400078e00ff */
[----:B------:R-:W-:Y:S01]  /*5640*/  IMAD.MOV.U32 R119, RZ, RZ, 0x90e0500 ;  /* 0x090e0500ff777424 */ /* 0x000fe200078e00ff */
[----:B------:R-:W-:Y:S01]  /*5650*/  STL.128 [R1+0xb0], R24 ;  /* 0x0000b01801007387 */ /* 0x000fe20000100c00 */
[----:B0-----:R-:W-:-:S02]  /*5660*/  IMAD.MOV.U32 R120, RZ, RZ, 0xe09000a ;  /* 0x0e09000aff787424 */ /* 0x001fc400078e00ff */
        /* <DEDUP_REMOVED lines=8> */
[----:B------:R-:W-:-:S03]  /*56f0*/  IMAD.MOV.U32 R110, RZ, RZ, 0xe050802 ;  /* 0x0e050802ff6e7424 */ /* 0x000fc600078e00ff */
[----:B------:R-:W-:Y:S04]  /*5700*/  STL.128 [R1+0xd0], R32 ;  /* 0x0000d02001007387 */ /* 0x000fe80000100c00 */
[----:B------:R0:W-:Y:S04]  /*5710*/  STL.128 [R1+0x90], R108 ;  /* 0x0000906c01007387 */ /* 0x0001e80000100c00 */
        /* <DEDUP_REMOVED lines=18> */
[----:B0-----:R-:W2:Y:S04]  /*5840*/  LDL.U16 R109, [R138+-0x4] ;  /* 0xfffffc008a6d7983 */ /* 0x001ea80000100400 */
[----:B------:R-:W3:Y:S04]  /*5850*/  LDL.U16 R110, [R138+-0x2] ;  /* 0xfffffe008a6e7983 */ /* 0x000ee80000100400 */
[----:B------:R-:W4:Y:S01]  /*5860*/  LDL.U16 R0, [R138] ;  /* 0x000000008a007983 */ /* 0x000f220000100400 */
[----:B------:R-:W-:-:S02]  /*5870*/  SHF.L.W.U32.HI R2, R129, 0x1f, R129 ;  /* 0x0000001f81027819 */ /* 0x000fc40000010e81 */
[--C-:B------:R-:W-:Y:S02]  /*5880*/  SHF.R.U32.HI R3, RZ, 0x3, R129.reuse ;  /* 0x00000003ff037819 */ /* 0x100fe40000011681 */
[----:B------:R-:W-:Y:S02]  /*5890*/  LOP3.LUT R2, R2, 0xfc000000, RZ, 0xc0, !PT ;  /* 0xfc00000002027812 */ /* 0x000fe400078ec0ff */
[----:B------:R-:W-:Y:S02]  /*58a0*/  SHF.R.U32.HI R108, RZ, 0x5, R129 ;  /* 0x00000005ff6c7819 */ /* 0x000fe40000011681 */
[----:B------:R-:W-:Y:S02]  /*58b0*/  LOP3.LUT R7, R3, 0x100000, RZ, 0xc0, !PT ;  /* 0x0010000003077812 */ /* 0x000fe400078ec0ff */
[----:B------:R-:W-:Y:S02]  /*58c0*/  LOP3.LUT R2, R2, 0x3e00000, R3, 0xf8, !PT ;  /* 0x03e0000002027812 */ /* 0x000fe400078ef803 */
[----:B------:R-:W-:-:S02]  /*58d0*/  LOP3.LUT R7, R7, 0xf8000, R108, 0xf8, !PT ;  /* 0x000f800007077812 */ /* 0x000fc400078ef86c */
[----:B------:R-:W-:Y:S02]  /*58e0*/  SHF.R.U32.HI R112, RZ, 0x18, R2 ;  /* 0x00000018ff707819 */ /* 0x000fe40000011602 */
[----:B------:R-:W-:Y:S01]  /*58f0*/  LOP3.LUT R7, R7, R2, RZ, 0xfc, !PT ;  /* 0x0000000207077212 */ /* 0x000fe200078efcff */
[----:B------:R-:W-:Y:S01]  /*5900*/  IMAD.SHL.U32 R2, R129, 0x8000, RZ ;  /* 0x0000800081027824 */ /* 0x000fe200078e00ff */
[----:B------:R-:W-:Y:S02]  /*5910*/  SHF.R.U32.HI R3, RZ, 0x7, R129 ;  /* 0x00000007ff037819 */ /* 0x000fe40000011681 */
[----:B------:R-:W-:Y:S02]  /*5920*/  PRMT R114, R7, 0x7632, R114 ;  /* 0x0000763207727816 */ /* 0x000fe40000000072 */
[----:B------:R-:W-:Y:S02]  /*5930*/  LOP3.LUT R108, R108, 0x4000, RZ, 0xc0, !PT ;  /* 0x000040006c6c7812 */ /* 0x000fe400078ec0ff */
[----:B------:R-:W-:-:S02]  /*5940*/  LOP3.LUT R2, R2, 0xfc000000, RZ, 0xc0, !PT ;  /* 0xfc00000002027812 */ /* 0x000fc400078ec0ff */
[----:B------:R-:W-:Y:S01]  /*5950*/  LOP3.LUT R108, R108, 0x3f00, R3, 0xf8, !PT ;  /* 0x00003f006c6c7812 */ /* 0x000fe200078ef803 */
[----:B------:R-:W-:-:S03]  /*5960*/  IMAD.SHL.U32 R3, R129, 0x800, RZ ;  /* 0x0000080081037824 */ /* 0x000fc600078e00ff */
[----:B------:R-:W-:-:S04]  /*5970*/  LOP3.LUT R108, R108, R7, RZ, 0xfc, !PT ;  /* 0x000000076c6c7212 */ /* 0x000fc800078efcff */
[----:B------:R-:W-:Y:S02]  /*5980*/  SHF.R.U32.HI R108, RZ, 0x8, R108 ;  /* 0x00000008ff6c7819 */ /* 0x000fe4000001166c */
[C---:B--2---:R-:W-:Y:S02]  /*5990*/  PRMT R113, R109.reuse, 0x7770, RZ ;  /* 0x000077706d717816 */ /* 0x044fe400000000ff */
[----:B------:R-:W-:Y:S02]  /*59a0*/  PRMT R109, R109, 0x7771, RZ ;  /* 0x000077716d6d7816 */ /* 0x000fe400000000ff */
[----:B------:R-:W-:Y:S01]  /*59b0*/  LOP3.LUT R115, R113, R112, RZ, 0x3c, !PT ;  /* 0x0000007071737212 */ /* 0x000fe200078e3cff */
[----:B------:R-:W-:Y:S01]  /*59c0*/  IMAD.SHL.U32 R113, R129, 0x2000, RZ ;  /* 0x0000200081717824 */ /* 0x000fe200078e00ff */
[----:B------:R-:W-:Y:S02]  /*59d0*/  LOP3.LUT R109, R109, R114, RZ, 0x3c, !PT ;  /* 0x000000726d6d7212 */ /* 0x000fe400078e3cff */
[C---:B------:R-:W-:Y:S01]  /*59e0*/  LOP3.LUT R117, R115.reuse, 0xffff, RZ, 0xc0, !PT ;  /* 0x0000ffff73757812 */ /* 0x040fe200078ec0ff */
[----:B------:R-:W-:Y:S01]  /*59f0*/  IMAD.SHL.U32 R116, R115, 0x10, RZ ;  /* 0x0000001073747824 */ /* 0x000fe200078e00ff */
[----:B------:R-:W-:Y:S01]  /*5a00*/  LOP3.LUT R112, R113, 0x100000, RZ, 0xc0, !PT ;  /* 0x0010000071707812 */ /* 0x000fe200078ec0ff */
[----:B------:R-:W-:Y:S01]  /*5a10*/  IMAD.SHL.U32 R115, R115, 0x4, RZ ;  /* 0x0000000473737824 */ /* 0x000fe200078e00ff */
[----:B------:R-:W-:-:S02]  /*5a20*/  SHF.R.U32.HI R114, RZ, 0x2, R117 ;  /* 0x00000002ff727819 */ /* 0x000fc40000011675 */
[----:B------:R-:W-:Y:S02]  /*5a30*/  SHF.R.U32.HI R117, RZ, 0x3, R117 ;  /* 0x00000003ff757819 */ /* 0x000fe40000011675 */
[----:B------:R-:W-:Y:S02]  /*5a40*/  LOP3.LUT R114, R114, 0x20, RZ, 0xc0, !PT ;  /* 0x0000002072727812 */ /* 0x000fe400078ec0ff */
[----:B------:R-:W-:Y:S02]  /*5a50*/  LOP3.LUT R112, R112, 0xf8000, R3, 0xf8, !PT ;  /* 0x000f800070707812 */ /* 0x000fe400078ef803 */
[----:B------:R-:W-:Y:S02]  /*5a60*/  LOP3.LUT R114, R114, 0xf, R117, 0xf8, !PT ;  /* 0x0000000f72727812 */ /* 0x000fe400078ef875 */
[----:B------:R-:W-:Y:S02]  /*5a70*/  LOP3.LUT R117, R109, 0xffff, RZ, 0xc0, !PT ;  /* 0x0000ffff6d757812 */ /* 0x000fe400078ec0ff */
[----:B---3--:R-:W-:-:S02]  /*5a80*/  PRMT R7, R110, 0x7770, RZ ;  /* 0x000077706e077816 */ /* 0x008fc400000000ff */
[----:B------:R-:W-:Y:S02]  /*5a90*/  SHF.R.U32.HI R117, RZ, 0x4, R117 ;  /* 0x00000004ff757819 */ /* 0x000fe40000011675 */
[--C-:B------:R-:W-:Y:S02]  /*5aa0*/  LOP3.LUT R2, R2, 0x3e00000, R113.reuse, 0xf8, !PT ;  /* 0x03e0000002027812 */ /* 0x100fe400078ef871 */
[----:B------:R-:W-:Y:S02]  /*5ab0*/  LOP3.LUT R113, R112, 0x3e00000, R113, 0xf8, !PT ;  /* 0x03e0000070717812 */ /* 0x000fe400078ef871 */
[----:B------:R-:W-:Y:S02]  /*5ac0*/  LOP3.LUT R112, R7, R108, RZ, 0x3c, !PT ;  /* 0x0000006c07707212 */ /* 0x000fe400078e3cff */
[----:B------:R-:W-:Y:S02]  /*5ad0*/  LOP3.LUT R117, R116, 0xe, R117, 0xf8, !PT ;  /* 0x0000000e74757812 */ /* 0x000fe400078ef875 */
[C---:B------:R-:W-:Y:S01]  /*5ae0*/  LOP3.LUT R119, R109.reuse, 0x10, RZ, 0xc0, !PT ;  /* 0x000000106d777812 */ /* 0x040fe200078ec0ff */
[----:B------:R-:W-:Y:S01]  /*5af0*/  IMAD.SHL.U32 R109, R109, 0x4, RZ ;  /* 0x000000046d6d7824 */ /* 0x000fe200078e00ff */
[----:B------:R-:W-:-:S02]  /*5b00*/  LOP3.LUT R118, R112, 0xffff, RZ, 0xc0, !PT ;  /* 0x0000ffff70767812 */ /* 0x000fc400078ec0ff */
[----:B------:R-:W-:Y:S02]  /*5b10*/  LOP3.LUT R108, R117, 0xffff, RZ, 0xc0, !PT ;  /* 0x0000ffff756c7812 */ /* 0x000fe400078ec0ff */
[----:B------:R-:W-:Y:S02]  /*5b20*/  PRMT R7, R110, 0x7771, RZ ;  /* 0x000077716e077816 */ /* 0x000fe400000000ff */
[----:B------:R-:W-:Y:S02]  /*5b30*/  LOP3.LUT R119, R119, 0x20, R116, 0xf8, !PT ;  /* 0x0000002077777812 */ /* 0x000fe400078ef874 */
[----:B------:R-:W-:Y:S02]  /*5b40*/  SHF.R.U32.HI R110, RZ, 0x2, R118 ;  /* 0x00000002ff6e7819 */ /* 0x000fe40000011676 */
[----:B------:R-:W-:Y:S02]  /*5b50*/  SHF.R.U32.HI R108, RZ, 0x1, R108 ;  /* 0x00000001ff6c7819 */ /* 0x000fe4000001166c */
[----:B------:R-:W-:-:S02]  /*5b60*/  LOP3.LUT R115, R114, 0x10, R115, 0xf8, !PT ;  /* 0x0000001072737812 */ /* 0x000fc400078ef873 */
[----:B------:R-:W-:Y:S02]  /*5b70*/  SHF.R.U32.HI R2, RZ, 0x18, R2 ;  /* 0x00000018ff027819 */ /* 0x000fe40000011602 */
[----:B------:R-:W-:Y:S02]  /*5b80*/  SHF.R.U32.HI R114, RZ, 0x6, R118 ;  /* 0x00000006ff727819 */ /* 0x000fe40000011676 */
[----:B------:R-:W-:Y:S02]  /*5b90*/  LOP3.LUT R116, R110, 0x10, RZ, 0xc0, !PT ;  /* 0x000000106e747812 */ /* 0x000fe400078ec0ff */
[----:B------:R-:W-:Y:S02]  /*5ba0*/  LOP3.LUT R108, R119, 0xf, R108, 0xf8, !PT ;  /* 0x0000000f776c7812 */ /* 0x000fe400078ef86c */
[----:B------:R-:W-:Y:S02]  /*5bb0*/  LOP3.LUT R110, R7, R2, RZ, 0x3c, !PT ;  /* 0x00000002076e7212 */ /* 0x000fe400078e3cff */
[----:B------:R-:W-:-:S02]  /*5bc0*/  LOP3.LUT R7, R109, 0x2, R114, 0xf8, !PT ;  /* 0x000000026d077812 */ /* 0x000fc400078ef872 */
[----:B------:R-:W-:Y:S02]  /*5bd0*/  LOP3.LUT R2, R115, 0xffff, RZ, 0xc0, !PT ;  /* 0x0000ffff73027812 */ /* 0x000fe400078ec0ff */
[----:B------:R-:W-:Y:S02]  /*5be0*/  LOP3.LUT R108, R108, 0xffff, RZ, 0xc0, !PT ;  /* 0x0000ffff6c6c7812 */ /* 0x000fe400078ec0ff */
[----:B------:R-:W-:Y:S02]  /*5bf0*/  LOP3.LUT R7, R7, 0xffff, RZ, 0xc0, !PT ;  /* 0x0000ffff07077812 */ /* 0x000fe400078ec0ff */
[----:B------:R-:W-:Y:S01]  /*5c00*/  LOP3.LUT R117, R116, 0x20, R109, 0xf8, !PT ;  /* 0x0000002074757812 */ /* 0x000fe200078ef86d */
[C---:B------:R-:W-:Y:S01]  /*5c10*/  IMAD.IADD R109, R1.reuse, 0x1, R2 ;  /* 0x00000001016d7824 */ /* 0x040fe200078e0202 */
[----:B------:R-:W-:Y:S01]  /*5c20*/  LOP3.LUT R115, R110, 0xffff, RZ, 0xc0, !PT ;  /* 0x0000ffff6e737812 */ /* 0x000fe200078ec0ff */
[----:B------:R-:W-:Y:S01]  /*5c30*/  IMAD.IADD R119, R1, 0x1, R108 ;  /* 0x0000000101777824 */ /* 0x000fe200078e026c */
[----:B------:R-:W-:-:S02]  /*5c40*/  PRMT R113, R113, 0x7632, R113 ;  /* 0x0000763271717816 */ /* 0x000fc40000000071 */
[----:B----4-:R-:W-:Y:S01]  /*5c50*/  PRMT R114, R0, 0x7770, RZ ;  /* 0x0000777000727816 */ /* 0x010fe200000000ff */
[----:B------:R-:W2:Y:S01]  /*5c60*/  LDL.U8 R109, [R109] ;  /* 0x000000006d6d7983 */ /* 0x000ea20000100000 */
[----:B------:R-:W-:Y:S02]  /*5c70*/  SHF.R.U32.HI R2, RZ, 0x1, R7 ;  /* 0x00000001ff027819 */ /* 0x000fe40000011607 */
[--C-:B------:R-:W-:Y:S01]  /*5c80*/  SHF.R.U32.HI R108, RZ, 0x2, R115.reuse ;  /* 0x00000002ff6c7819 */ /* 0x100fe20000011673 */
[----:B------:R0:W3:Y:S01]  /*5c90*/  LDL.U8 R7, [R119+0x40] ;  /* 0x0000400077077983 */ /* 0x0000e20000100000 */
[----:B------:R-:W-:Y:S02]  /*5ca0*/  LOP3.LUT R113, R114, R113, RZ, 0x3c, !PT ;  /* 0x0000007172717212 */ /* 0x000fe400078e3cff */
[----:B------:R-:W-:Y:S02]  /*5cb0*/  LOP3.LUT R2, R117, 0xf, R2, 0xf8, !PT ;  /* 0x0000000f75027812 */ /* 0x000fe400078ef802 */
[----:B------:R-:W-:-:S02]  /*5cc0*/  SHF.R.U32.HI R115, RZ, 0x3, R115 ;  /* 0x00000003ff737819 */ /* 0x000fc40000011673 */
[----:B------:R-:W-:Y:S02]  /*5cd0*/  LOP3.LUT R108, R108, 0x20, RZ, 0xc0, !PT ;  /* 0x000000206c6c7812 */ /* 0x000fe400078ec0ff */
[----:B------:R-:W-:Y:S01]  /*5ce0*/  LOP3.LUT R117, R113, 0xffff, RZ, 0xc0, !PT ;  /* 0x0000ffff71757812 */ /* 0x000fe200078ec0ff */
[----:B------:R-:W-:Y:S01]  /*5cf0*/  IMAD.SHL.U32 R116, R110, 0x10, RZ ;  /* 0x000000106e747824 */ /* 0x000fe200078e00ff */
[----:B------:R-:W-:Y:S02]  /*5d00*/  LOP3.LUT R2, R2, 0xffff, RZ, 0xc0, !PT ;  /* 0x0000ffff02027812 */ /* 0x000fe400078ec0ff */
[----:B------:R-:W-:Y:S02]  /*5d10*/  LOP3.LUT R114, R108, 0xf, R115, 0xf8, !PT ;  /* 0x0000000f6c727812 */ /* 0x000fe400078ef873 */
[----:B------:R-:W-:Y:S02]  /*5d20*/  SHF.R.U32.HI R115, RZ, 0x4, R117 ;  /* 0x00000004ff737819 */ /* 0x000fe40000011675 */
[----:B------:R-:W-:Y:S01]  /*5d30*/  SHF.R.U32.HI R108, RZ, 0x1, R118 ;  /* 0x00000001ff6c7819 */ /* 0x000fe20000011676 */
[----:B------:R-:W-:Y:S01]  /*5d40*/  IMAD.IADD R118, R1, 0x1, R2 ;  /* 0x0000000101767824 */ /* 0x000fe200078e0202 */
[----:B------:R-:W-:-:S02]  /*5d50*/  LOP3.LUT R2, R116, 0xe, R115, 0xf8, !PT ;  /* 0x0000000e74027812 */ /* 0x000fc400078ef873 */
[----:B------:R-:W-:Y:S01]  /*5d60*/  LOP3.LUT R115, R108, 0xf, RZ, 0xc0, !PT ;  /* 0x0000000f6c737812 */ /* 0x000fe200078ec0ff */
[----:B------:R-:W-:Y:S02]  /*5d70*/  IMAD.SHL.U32 R117, R110, 0x4, RZ ;  /* 0x000000046e757824 */ /* 0x000fe400078e00ff */
[----:B------:R4:W5:Y:S01]  /*5d80*/  LDL.U8 R110, [R118+0x80] ;  /* 0x00008000766e7983 */ /* 0x0009620000100000 */
[----:B------:R-:W-:Y:S01]  /*5d90*/  LOP3.LUT R115, R115, 0x20, R112, 0xf8, !PT ;  /* 0x0000002073737812 */ /* 0x000fe200078ef870 */
[----:B------:R-:W-:Y:S01]  /*5da0*/  IMAD.SHL.U32 R112, R112, 0x10, RZ ;  /* 0x0000001070707824 */ /* 0x000fe200078e00ff */
[----:B------:R-:W-:Y:S02]  /*5db0*/  LOP3.LUT R2, R2, 0xffff, RZ, 0xc0, !PT ;  /* 0x0000ffff02027812 */ /* 0x000fe400078ec0ff */
[----:B0-----:R-:W-:Y:S02]  /*5dc0*/  LOP3.LUT R119, R113, 0x10, RZ, 0xc0, !PT ;  /* 0x0000001071777812 */ /* 0x001fe400078ec0ff */
[----:B------:R-:W-:-:S02]  /*5dd0*/  LOP3.LUT R108, R114, 0x10, R117, 0xf8, !PT ;  /* 0x00000010726c7812 */ /* 0x000fc400078ef875 */
[----:B------:R-:W-:Y:S02]  /*5de0*/  SHF.R.U32.HI R114, RZ, 0x1, R2 ;  /* 0x00000001ff727819 */ /* 0x000fe40000011602 */
[----:B------:R-:W-:Y:S02]  /*5df0*/  LOP3.LUT R119, R119, 0x20, R116, 0xf8, !PT ;  /* 0x0000002077777812 */ /* 0x000fe400078ef874 */
[----:B------:R-:W-:Y:S02]  /*5e00*/  LOP3.LUT R2, R115, 0x10, R112, 0xf8, !PT ;  /* 0x0000001073027812 */ /* 0x000fe400078ef870 */
[----:B------:R-:W-:Y:S02]  /*5e10*/  LOP3.LUT R108, R108, 0xffff, RZ, 0xc0, !PT ;  /* 0x0000ffff6c6c7812 */ /* 0x000fe400078ec0ff */
[----:B------:R-:W-:Y:S02]  /*5e20*/  SHF.L.W.U32.HI R112, R129, 0x9, R129 ;  /* 0x0000000981707819 */ /* 0x000fe40000010e81 */
[----:B------:R-:W-:-:S02]  /*5e30*/  LOP3.LUT R114, R119, 0xf, R114, 0xf8, !PT ;  /* 0x0000000f77727812 */ /* 0x000fc400078ef872 */
[----:B------:R-:W-:Y:S01]  /*5e40*/  LOP3.LUT R2, R2, 0xffff, RZ, 0xc0, !PT ;  /* 0x0000ffff02027812 */ /* 0x000fe200078ec0ff */
[C---:B------:R-:W-:Y:S01]  /*5e50*/  IMAD.IADD R117, R1.reuse, 0x1, R108 ;  /* 0x0000000101757824 */ /* 0x040fe200078e026c */
[----:B------:R-:W-:Y:S02]  /*5e60*/  LOP3.LUT R112, R112, 0x3f00, RZ, 0xc0, !PT ;  /* 0x00003f0070707812 */ /* 0x000fe400078ec0ff */
[----:B------:R-:W-:Y:S01]  /*5e70*/  LOP3.LUT R108, R114, 0xffff, RZ, 0xc0, !PT ;  /* 0x0000ffff726c7812 */ /* 0x000fe200078ec0ff */
[C---:B----4-:R-:W-:Y:S01]  /*5e80*/  IMAD.IADD R118, R1.reuse, 0x1, R2 ;  /* 0x0000000101767824 */ /* 0x050fe200078e0202 */
[----:B------:R-:W-:Y:S02]  /*5e90*/  LOP3.LUT R2, R112, 0x4000, R3, 0xf8, !PT ;  /* 0x0000400070027812 */ /* 0x000fe400078ef803 */
[----:B------:R-:W4:Y:S01]  /*5ea0*/  LDL.U8 R112, [R117+0x100] ;  /* 0x0001000075707983 */ /* 0x000f220000100000 */
[----:B------:R-:W-:-:S03]  /*5eb0*/  IMAD.IADD R116, R1, 0x1, R108 ;  /* 0x0000000101747824 */ /* 0x000fc600078e026c */
[----:B------:R-:W4:Y:S01]  /*5ec0*/  LDL.U8 R108, [R118+0xc0] ;  /* 0x0000c000766c7983 */ /* 0x000f220000100000 */
[----:B------:R-:W-:-:S03]  /*5ed0*/  LOP3.LUT R2, R2, 0xf8000, R3, 0xf8, !PT ;  /* 0x000f800002027812 */ /* 0x000fc600078ef803 */
[----:B------:R-:W4:Y:S01]  /*5ee0*/  LDL.U8 R3, [R116+0x140] ;  /* 0x0001400074037983 */ /* 0x000f220000100000 */
[----:B------:R-:W-:Y:S02]  /*5ef0*/  SHF.R.U32.HI R2, RZ, 0x8, R2 ;  /* 0x00000008ff027819 */ /* 0x000fe40000011602 */
[----:B------:R-:W-:-:S04]  /*5f00*/  PRMT R115, R0, 0x7771, RZ ;  /* 0x0000777100737816 */ /* 0x000fc800000000ff */
[----:B------:R-:W-:Y:S01]  /*5f10*/  LOP3.LUT R2, R115, R2, RZ, 0x3c, !PT ;  /* 0x0000000273027212 */ /* 0x000fe200078e3cff */
[----:B------:R-:W-:-:S03]  /*5f20*/  IMAD.SHL.U32 R113, R113, 0x4, RZ ;  /* 0x0000000471717824 */ /* 0x000fc600078e00ff */
[----:B------:R-:W-:-:S04]  /*5f30*/  LOP3.LUT R115, R2, 0xffff, RZ, 0xc0, !PT ;  /* 0x0000ffff02737812 */ /* 0x000fc800078ec0ff */
[--C-:B------:R-:W-:Y:S02]  /*5f40*/  SHF.R.U32.HI R0, RZ, 0x6, R115.reuse ;  /* 0x00000006ff007819 */ /* 0x100fe40000011673 */
[--C-:B------:R-:W-:Y:S02]  /*5f50*/  SHF.R.U32.HI R114, RZ, 0x2, R115.reuse ;  /* 0x00000002ff727819 */ /* 0x100fe40000011673 */
[----:B------:R-:W-:Y:S02]  /*5f60*/  LOP3.LUT R0, R113, 0x2, R0, 0xf8, !PT ;  /* 0x0000000271007812 */ /* 0x000fe400078ef800 */
[----:B------:R-:W-:Y:S02]  /*5f70*/  SHF.R.U32.HI R115, RZ, 0x1, R115 ;  /* 0x00000001ff737819 */ /* 0x000fe40000011673 */
[----:B------:R-:W-:Y:S02]  /*5f80*/  LOP3.LUT R114, R114, 0x10, RZ, 0xc0, !PT ;  /* 0x0000001072727812 */ /* 0x000fe400078ec0ff */
[----:B------:R-:W-:-:S02]  /*5f90*/  LOP3.LUT R0, R0, 0xffff, RZ, 0xc0, !PT ;  /* 0x0000ffff00007812 */ /* 0x000fc400078ec0ff */
[----:B------:R-:W-:Y:S02]  /*5fa0*/  LOP3.LUT R115, R115, 0xf, RZ, 0xc0, !PT ;  /* 0x0000000f73737812 */ /* 0x000fe400078ec0ff */
[----:B------:R-:W-:Y:S02]  /*5fb0*/  LOP3.LUT R113, R114, 0x20, R113, 0xf8, !PT ;  /* 0x0000002072717812 */ /* 0x000fe400078ef871 */
[----:B------:R-:W-:Y:S02]  /*5fc0*/  SHF.R.U32.HI R0, RZ, 0x1, R0 ;  /* 0x00000001ff007819 */ /* 0x000fe40000011600 */
[----:B------:R-:W-:Y:S01]  /*5fd0*/  LOP3.LUT R115, R115, 0x20, R2, 0xf8, !PT ;  /* 0x0000002073737812 */ /* 0x000fe200078ef802 */
[----:B------:R-:W-:Y:S01]  /*5fe0*/  IMAD.SHL.U32 R2, R2, 0x10, RZ ;  /* 0x0000001002027824 */ /* 0x000fe200078e00ff */
[----:B------:R-:W-:-:S04]  /*5ff0*/  LOP3.LUT R0, R113, 0xf, R0, 0xf8, !PT ;  /* 0x0000000f71007812 */ /* 0x000fc800078ef800 */
[----:B------:R-:W-:Y:S02]  /*6000*/  LOP3.LUT R2, R115, 0x10, R2, 0xf8, !PT ;  /* 0x0000001073027812 */ /* 0x000fe400078ef802 */
[----:B------:R-:W-:Y:S02]  /*6010*/  LOP3.LUT R0, R0, 0xffff, RZ, 0xc0, !PT ;  /* 0x0000ffff00007812 */ /* 0x000fe400078ec0ff */
[----:B------:R-:W-:-:S03]  /*6020*/  LOP3.LUT R2, R2, 0xffff, RZ, 0xc0, !PT ;  /* 0x0000ffff02027812 */ /* 0x000fc600078ec0ff */
[C---:B------:R-:W-:Y:S02]  /*6030*/  IMAD.IADD R113, R1.reuse, 0x1, R0 ;  /* 0x0000000101717824 */ /* 0x040fe400078e0200 */
[----:B------:R-:W-:-:S03]  /*6040*/  IMAD.IADD R0, R1, 0x1, R2 ;  /* 0x0000000101007824 */ /* 0x000fc600078e0202 */
[----:B------:R-:W4:Y:S04]  /*6050*/  LDL.U8 R2, [R113+0x180] ;  /* 0x0001800071027983 */ /* 0x000f280000100000 */
[----:B------:R-:W4:Y:S01]  /*6060*/  LDL.U8 R0, [R0+0x1c0] ;  /* 0x0001c00000007983 */ /* 0x000f220000100000 */
[----:B------:R-:W-:-:S04]  /*6070*/  UIADD3 UR4, UPT, UPT, UR4, 0x1, URZ ;  /* 0x0000000104047890 */ /* 0x000fc8000fffe0ff */
[----:B------:R-:W-:Y:S01]  /*6080*/  UISETP.NE.AND UP0, UPT, UR4, 0xf, UPT ;  /* 0x0000000f0400788c */ /* 0x000fe2000bf05270 */
[----:B------:R-:W-:Y:S02]  /*6090*/  VIADD R138, R138, 0x6 ;  /* 0x000000068a8a7836 */ /* 0x000fe40000000000 */
[----:B--2---:R-:W-:Y:S02]  /*60a0*/  IMAD.SHL.U32 R109, R109, 0x10000000, RZ ;  /* 0x100000006d6d7824 */ /* 0x004fe400078e00ff */
[----:B---3--:R-:W-:-:S05]  /*60b0*/  IMAD.SHL.U32 R114, R7, 0x1000000, RZ ;  /* 0x0100000007727824 */ /* 0x008fca00078e00ff */
        /* <DEDUP_REMOVED lines=16> */
[----:B----4-:R-:W-:Y:S02]  /*61c0*/  IMAD.SHL.U32 R7, R112, 0x1000, RZ ;  /* 0x0000100070077824 */ /* 0x010fe400078e00ff */
[----:B------:R-:W-:Y:S01]  /*61d0*/  IMAD.U32 R108, R108, 0x10000, RZ ;  /* 0x000100006c6c7824 */ /* 0x000fe200078e00ff */
[--C-:B------:R-:W-:Y:S01]  /*61e0*/  SHF.R.U32.HI R109, RZ, 0x16, R110.reuse ;  /* 0x00000016ff6d7819 */ /* 0x100fe2000001166e */
[----:B------:R-:W-:-:S03]  /*61f0*/  IMAD R110, R3, 0x100, R110 ;  /* 0x00000100036e7824 */ /* 0x000fc600078e026e */
[----:B------:R-:W-:Y:S02]  /*6200*/  LOP3.LUT R7, R7, R108, RZ, 0xfc, !PT ;  /* 0x0000006c07077212 */ /* 0x000fe400078efcff */
[----:B------:R-:W-:-:S03]  /*6210*/  LOP3.LUT R114, R114, 0x10, R109, 0xf8, !PT ;  /* 0x0000001072727812 */ /* 0x000fc600078ef86d */
[----:B------:R-:W-:Y:S01]  /*6220*/  IMAD.SHL.U32 R3, R7, 0x8000, RZ ;  /* 0x0000800007037824 */ /* 0x000fe200078e00ff */
[----:B------:R-:W-:-:S04]  /*6230*/  LOP3.LUT R7, R110, R7, RZ, 0xfc, !PT ;  /* 0x000000076e077212 */ /* 0x000fc800078efcff */
        /* <DEDUP_REMOVED lines=17> */
[--C-:B------:R-:W-:Y:S02]  /*6350*/  SHF.R.U32.HI R3, RZ, 0xd, R7.reuse ;  /* 0x0000000dff037819 */ /* 0x100fe40000011607 */
        /* <DEDUP_REMOVED lines=23> */
[----:B------:R-:W-:Y:S01]  /*64d0*/  LOP3.LUT R3, R2, 0x20, R3, 0xf8, !PT ;  /* 0x0000002002037812 */ /* 0x000fe200078ef803 */
[----:B------:R-:W-:-:S03]  /*64e0*/  IMAD.MOV.U32 R108, RZ, RZ, R129 ;  /* 0x000000ffff6c7224 */ /* 0x000fc600078e0081 */
[----:B------:R-:W-:-:S04]  /*64f0*/  LOP3.LUT R0, R3, 0x9, R0, 0xf8, !PT ;  /* 0x0000000903007812 */ /* 0x000fc800078ef800 */
[----:B------:R-:W-:Y:S01]  /*6500*/  LOP3.LUT R129, R0, R139, RZ, 0x3c, !PT ;  /* 0x0000008b00817212 */ /* 0x000fe200078e3cff */
[----:B------:R-:W-:Y:S01]  /*6510*/  IMAD.MOV.U32 R139, RZ, RZ, R108 ;  /* 0x000000ffff8b7224 */ /* 0x000fe200078e006c */
[----:B-1----:R-:W-:Y:S06]  /*6520*/  BRA.U UP0, `(.L_x_3) ;  /* 0xffffffed00e47547 */ /* 0x002fec000b83ffff */
[----:B------:R-:W2:Y:S04]  /*6530*/  LDL.U16 R36, [R1+0x25a] ;  /* 0x00025a0001247983 */ /* 0x000ea80000100400 */
[----:B------:R-:W3:Y:S01]  /*6540*/  LDL R0, [R1+0x25c] ;  /* 0x00025c0001007983 */ /* 0x000ee20000100800 */
[----:B------:R-:W-:Y:S01]  /*6550*/  IMAD.MOV.U32 R24, RZ, RZ, 0x7040d03 ;  /* 0x07040d03ff187424 */ /* 0x000fe200078e00ff */
[--C-:B------:R-:W-:Y:S01]  /*6560*/  SHF.R.U32.HI R3, RZ, 0x3, R129.reuse ;  /* 0x00000003ff037819 */ /* 0x100fe20000011681 */
[----:B------:R-:W-:Y:S01]  /*6570*/  IMAD.MOV.U32 R25, RZ, RZ, 0xe08020f ;  /* 0x0e08020fff197424 */ /* 0x000fe200078e00ff */
[----:B------:R0:W-:Y:S01]  /*6580*/  STL.128 [R1], R8 ;  /* 0x0000000801007387 */ /* 0x0001e20000100c00 */
[----:B------:R-:W-:Y:S01]  /*6590*/  IMAD.MOV.U32 R26, RZ, RZ, 0xa01000c ;  /* 0x0a01000cff1a7424 */ /* 0x000fe200078e00ff */
[----:B------:R-:W-:Y:S01]  /*65a0*/  SHF.R.U32.HI R2, RZ, 0x5, R129 ;  /* 0x00000005ff027819 */ /* 0x000fe20000011681 */
[----:B------:R-:W-:Y:S01]  /*65b0*/  IMAD.MOV.U32 R27, RZ, RZ, 0x50b0906 ;  /* 0x050b0906ff1b7424 */ /* 0x000fe200078e00ff */
[----:B------:R1:W-:Y:S01]  /*65c0*/  STL.128 [R1+0x10], R12 ;  /* 0x0000100c01007387 */ /* 0x0003e20000100c00 */
[----:B------:R-:W-:Y:S01]  /*65d0*/  IMAD.MOV.U32 R7, RZ, RZ, 0xd06000a ;  /* 0x0d06000aff077424 */ /* 0x000fe200078e00ff */
[----:B------:R-:W4:Y:S01]  /*65e0*/  LDCU.64 UR10, c[0x0][0x398] ;  /* 0x00007300ff0a77ac */ /* 0x000f220008000a00 */
[----:B------:R-:W-:Y:S01]  /*65f0*/  IMAD.MOV.U32 R20, RZ, RZ, 0xe08010f ;  /* 0x0e08010fff147424 */ /* 0x000fe200078e00ff */
[----:B------:R-:W-:Y:S01]  /*6600*/  STL.128 [R1+0x50], R24 ;  /* 0x0000501801007387 */ /* 0x000fe20000100c00 */
[----:B------:R-:W-:-:S02]  /*6610*/  IMAD.MOV.U32 R21, RZ, RZ, 0x4030b06 ;  /* 0x04030b06ff157424 */ /* 0x000fc400078e00ff */
[----:B------:R-:W-:Y:S01]  /*6620*/  IMAD.MOV.U32 R22, RZ, RZ, 0xd020709 ;  /* 0x0d020709ff167424 */ /* 0x000fe200078e00ff */
[----:B------:R-:W-:Y:S01]  /*6630*/  STL.128 [R1+0x20], R16 ;  /* 0x0000201001007387 */ /* 0x000fe20000100c00 */
[----:B------:R-:W-:Y:S02]  /*6640*/  IMAD.MOV.U32 R23, RZ, RZ, 0xa05000c ;  /* 0x0a05000cff177424 */ /* 0x000fe400078e00ff */
[----:B------:R-:W-:Y:S01]  /*6650*/  IMAD.MOV.U32 R28, RZ, RZ, 0xb070e00 ;  /* 0x0b070e00ff1c7424 */ /* 0x000fe200078e00ff */
[----:B------:R5:W-:Y:S01]  /*6660*/  STL.128 [R1+0x30], R4 ;  /* 0x0000300401007387 */ /* 0x000be20000100c00 */
[----:B0-----:R-:W-:Y:S02]  /*6670*/  IMAD.MOV.U32 R8, RZ, RZ, 0x10a080d ;  /* 0x010a080dff087424 */ /* 0x001fe400078e00ff */
[----:B------:R-:W-:Y:S01]  /*6680*/  IMAD.MOV.U32 R9, RZ, RZ, 0x2040f03 ;  /* 0x02040f03ff097424 */ /* 0x000fe200078e00ff */
[----:B------:R-:W-:Y:S01]  /*6690*/  STL.128 [R1+0x40], R20 ;  /* 0x0000401401007387 */ /* 0x000fe20000100c00 */
[----:B------:R-:W-:-:S02]  /*66a0*/  IMAD.MOV.U32 R10, RZ, RZ, 0xc07060b ;  /* 0x0c07060bff0a7424 */ /* 0x000fc400078e00ff */
[----:B------:R-:W-:Y:S02]  /*66b0*/  IMAD.MOV.U32 R11, RZ, RZ, 0x90e0500 ;  /* 0x090e0500ff0b7424 */ /* 0x000fe400078e00ff */
[----:B-1----:R-:W-:Y:S02]  /*66c0*/  IMAD.MOV.U32 R12, RZ, RZ, 0xe09000a ;  /* 0x0e09000aff0c7424 */ /* 0x002fe400078e00ff */
[----:B------:R-:W-:Y:S01]  /*66d0*/  IMAD.MOV.U32 R13, RZ, RZ, 0x50f0306 ;  /* 0x050f0306ff0d7424 */ /* 0x000fe200078e00ff */
[----:B------:R0:W-:Y:S01]  /*66e0*/  STL.128 [R1+0x70], R8 ;  /* 0x0000700801007387 */ /* 0x0001e20000100c00 */
[----:B------:R-:W-:Y:S02]  /*66f0*/  IMAD.MOV.U32 R14, RZ, RZ, 0x70c0d01 ;  /* 0x070c0d01ff0e7424 */ /* 0x000fe400078e00ff */
[----:B------:R-:W-:Y:S01]  /*6700*/  IMAD.MOV.U32 R15, RZ, RZ, 0x802040b ;  /* 0x0802040bff0f7424 */ /* 0x000fe200078e00ff */
[----:B-----5:R-:W-:Y:S01]  /*6710*/  LOP3.LUT R5, R3, 0x100000, RZ, 0xc0, !PT ;  /* 0x0010000003057812 */ /* 0x020fe200078ec0ff */
[----:B------:R-:W-:Y:S01]  /*6720*/  IMAD.MOV.U32 R24, RZ, RZ, 0x50b080d ;  /* 0x050b080dff187424 */ /* 0x000fe200078e00ff */
[----:B------:R-:W-:Y:S01]  /*6730*/  LOP3.LUT R7, R2, 0x4000, RZ, 0xc0, !PT ;  /* 0x0000400002077812 */ /* 0x000fe200078ec0ff */
[----:B------:R-:W-:Y:S01]  /*6740*/  IMAD.MOV.U32 R25, RZ, RZ, 0x3000f06 ;  /* 0x03000f06ff197424 */ /* 0x000fe200078e00ff */
[----:B------:R1:W-:Y:S01]  /*6750*/  STL.128 [R1+0x80], R12 ;  /* 0x0000800c01007387 */ /* 0x0003e20000100c00 */
[----:B------:R-:W-:Y:S01]  /*6760*/  IMAD.MOV.U32 R26, RZ, RZ, 0xc020704 ;  /* 0x0c020704ff1a7424 */ /* 0x000fe200078e00ff */
[----:B------:R-:W-:Y:S01]  /*6770*/  LOP3.LUT R5, R5, 0xf8000, R2, 0xf8, !PT ;  /* 0x000f800005057812 */ /* 0x000fe200078ef802 */
[----:B------:R-:W-:-:S02]  /*6780*/  IMAD.MOV.U32 R27, RZ, RZ, 0x90e0a01 ;  /* 0x090e0a01ff1b7424 */ /* 0x000fc400078e00ff */
[----:B------:R-:W-:Y:S02]  /*6790*/  IMAD.MOV.U32 R16, RZ, RZ, 0x904060d ;  /* 0x0904060dff107424 */ /* 0x000fe400078e00ff */
[----:B------:R-:W-:Y:S01]  /*67a0*/  IMAD.MOV.U32 R17, RZ, RZ, 0x30f08 ;  /* 0x00030f08ff117424 */ /* 0x000fe200078e00ff */
[----:B------:R5:W-:Y:S01]  /*67b0*/  STL.128 [R1+0xd0], R24 ;  /* 0x0000d01801007387 */ /* 0x000be20000100c00 */
[----:B0-----:R-:W-:Y:S02]  /*67c0*/  IMAD.MOV.U32 R8, RZ, RZ, 0xd0a01 ;  /* 0x000d0a01ff087424 */ /* 0x001fe400078e00ff */
[----:B------:R-:W-:Y:S02]  /*67d0*/  IMAD.MOV.U32 R9, RZ, RZ, 0x7080906 ;  /* 0x07080906ff097424 */ /* 0x000fe400078e00ff */
[----:B------:R-:W-:Y:S02]  /*67e0*/  IMAD.MOV.U32 R10, RZ, RZ, 0x30e0f04 ;  /* 0x030e0f04ff0a7424 */ /* 0x000fe400078e00ff */
[----:B------:R-:W-:-:S02]  /*67f0*/  IMAD.MOV.U32 R11, RZ, RZ, 0xc02050b ;  /* 0x0c02050bff0b7424 */ /* 0x000fc400078e00ff */
[----:B-1----:R-:W-:Y:S02]  /*6800*/  IMAD.MOV.U32 R12, RZ, RZ, 0x6000f03 ;  /* 0x06000f03ff0c7424 */ /* 0x002fe400078e00ff */
[----:B------:R-:W-:Y:S01]  /*6810*/  IMAD.MOV.U32 R13, RZ, RZ, 0x80d010a ;  /* 0x080d010aff0d7424 */ /* 0x000fe200078e00ff */
[----:B------:R0:W-:Y:S01]  /*6820*/  STL.128 [R1+0xb0], R8 ;  /* 0x0000b00801007387 */ /* 0x0001e20000100c00 */
[----:B------:R-:W-:Y:S02]  /*6830*/  IMAD.MOV.U32 R14, RZ, RZ, 0xb050409 ;  /* 0x0b050409ff0e7424 */ /* 0x000fe400078e00ff */
[----:B------:R-:W-:Y:S02]  /*6840*/  IMAD.MOV.U32 R15, RZ, RZ, 0xe02070c ;  /* 0x0e02070cff0f7424 */ /* 0x000fe400078e00ff */
[----:B-----5:R-:W-:Y:S02]  /*6850*/  IMAD.MOV.U32 R24, RZ, RZ, 0xc020304 ;  /* 0x0c020304ff187424 */ /* 0x020fe400078e00ff */
        /* <DEDUP_REMOVED lines=17> */
[----:B-----5:R-:W-:-:S02]  /*6970*/  IMAD.SHL.U32 R24, R129, 0x2000, RZ ;  /* 0x0000200081187824 */ /* 0x020fc400078e00ff */
[----:B------:R-:W-:Y:S01]  /*6980*/  IMAD.SHL.U32 R26, R129, 0x800, RZ ;  /* 0x00000800811a7824 */ /* 0x000fe200078e00ff */
        /* <DEDUP_REMOVED lines=19> */
[----:B------:R-:W-:Y:S02]  /*6ac0*/  IMAD.MOV.U32 R17, RZ, RZ, 0x30c0802 ;  /* 0x030c0802ff117424 */ /* 0x000fe400078e00ff */
[----:B------:R-:W-:-:S02]  /*6ad0*/  IMAD.MOV.U32 R18, RZ, RZ, 0xa040007 ;  /* 0x0a040007ff127424 */ /* 0x000fc400078e00ff */
[----:B------:R-:W-:Y:S02]  /*6ae0*/  IMAD.MOV.U32 R19, RZ, RZ, 0x60b0d01 ;  /* 0x060b0d01ff137424 */ /* 0x000fe400078e00ff */
[----:B-1----:R-:W-:Y:S02]  /*6af0*/  IMAD.MOV.U32 R8, RZ, RZ, 0xd0b0401 ;  /* 0x0d0b0401ff087424 */ /* 0x002fe400078e00ff */
        /* <DEDUP_REMOVED lines=9> */
[----:B------:R-:W-:Y:S02]  /*6b90*/  IMAD.MOV.U32 R31, RZ, RZ, 0xf020309 ;  /* 0x0f020309ff1f7424 */ /* 0x000fe400078e00ff */
[----:B------:R-:W-:Y:S01]  /*6ba0*/  IMAD.MOV.U32 R32, RZ, RZ, 0x900070d ;  /* 0x0900070dff207424 */ /* 0x000fe200078e00ff */
[----:B------:R5:W-:Y:S01]  /*6bb0*/  STL.128 [R1+0x1e0], R12 ;  /* 0x0001e00c01007387 */ /* 0x000be20000100c00 */
[----:B0-----:R-:W-:-:S02]  /*6bc0*/  IMAD.MOV.U32 R16, RZ, RZ, 0x80d0b06 ;  /* 0x080d0b06ff107424 */ /* 0x001fc400078e00ff */
[----:B------:R-:W-:Y:S01]  /*6bd0*/  IMAD.MOV.U32 R17, RZ, RZ, 0x70a0401 ;  /* 0x070a0401ff117424 */ /* 0x000fe200078e00ff */
[----:B------:R0:W-:Y:S01]  /*6be0*/  STL.128 [R1+0x60], R28 ;  /* 0x0000601c01007387 */ /* 0x0001e20000100c00 */
[----:B------:R-:W-:Y:S02]  /*6bf0*/  IMAD.MOV.U32 R18, RZ, RZ, 0xf000509 ;  /* 0x0f000509ff127424 */ /* 0x000fe400078e00ff */
[----:B------:R-:W-:Y:S01]  /*6c00*/  IMAD.MOV.U32 R19, RZ, RZ, 0xc03020e ;  /* 0x0c03020eff137424 */ /* 0x000fe200078e00ff */
[C-C-:B-1----:R-:W-:Y:S01]  /*6c10*/  SHF.L.W.U32.HI R9, R129.reuse, 0x1f, R129.reuse ;  /* 0x0000001f81097819 */ /* 0x142fe20000010e81 */
[----:B------:R-:W-:Y:S01]  /*6c20*/  IMAD.SHL.U32 R10, R129, 0x8000, RZ ;  /* 0x00008000810a7824 */ /* 0x000fe200078e00ff */
[----:B------:R-:W-:Y:S01]  /*6c30*/  SHF.R.U32.HI R8, RZ, 0x7, R129 ;  /* 0x00000007ff087819 */ /* 0x000fe20000011681 */
[----:B------:R-:W-:Y:S01]  /*6c40*/  IMAD.MOV.U32 R33, RZ, RZ, 0xa060403 ;  /* 0x0a060403ff217424 */ /* 0x000fe200078e00ff */
[----:B------:R1:W-:Y:S01]  /*6c50*/  STL.128 [R1+0x1b0], R16 ;  /* 0x0001b01001007387 */ /* 0x0003e20000100c00 */
[----:B------:R-:W-:Y:S01]  /*6c60*/  IMAD.MOV.U32 R34, RZ, RZ, 0xe050802 ;  /* 0x0e050802ff227424 */ /* 0x000fe200078e00ff */
[----:B------:R-:W-:Y:S01]  /*6c70*/  LOP3.LUT R11, R10, 0xfc000000, RZ, 0xc0, !PT ;  /* 0xfc0000000a0b7812 */ /* 0x000fe200078ec0ff */
[----:B------:R-:W-:Y:S01]  /*6c80*/  IMAD.MOV.U32 R35, RZ, RZ, 0x10f0b0c ;  /* 0x010f0b0cff237424 */ /* 0x000fe200078e00ff */
[----:B------:R-:W-:Y:S01]  /*6c90*/  LOP3.LUT R10, R9, 0xfc000000, RZ, 0xc0, !PT ;  /* 0xfc000000090a7812 */ /* 0x000fe200078ec0ff */
[----:B------:R-:W-:Y:S01]  /*6ca0*/  IMAD.MOV.U32 R20, RZ, RZ, 0x30e0d07 ;  /* 0x030e0d07ff147424 */ /* 0x000fe200078e00ff */
[----:B------:R-:W-:Y:S01]  /*6cb0*/  LOP3.LUT R9, R24, 0x100000, RZ, 0xc0, !PT ;  /* 0x0010000018097812 */ /* 0x000fe200078ec0ff */
[----:B------:R-:W-:Y:S01]  /*6cc0*/  IMAD.MOV.U32 R21, RZ, RZ, 0xa090600 ;  /* 0x0a090600ff157424 */ /* 0x000fe200078e00ff */
[----:B------:R-:W-:Y:S01]  /*6cd0*/  LOP3.LUT R10, R10, 0x3e00000, R3, 0xf8, !PT ;  /* 0x03e000000a0a7812 */ /* 0x000fe200078ef803 */
[----:B------:R-:W-:Y:S01]  /*6ce0*/  IMAD.MOV.U32 R22, RZ, RZ, 0x5080201 ;  /* 0x05080201ff167424 */ /* 0x000fe200078e00ff */
[----:B------:R-:W-:Y:S01]  /*6cf0*/  LOP3.LUT R9, R9, 0xf8000, R26, 0xf8, !PT ;  /* 0x000f800009097812 */ /* 0x000fe200078ef81a */
[----:B------:R-:W-:Y:S01]  /*6d00*/  IMAD.MOV.U32 R23, RZ, RZ, 0xf040c0b ;  /* 0x0f040c0bff177424 */ /* 0x000fe200078e00ff */
[----:B------:R-:W-:Y:S01]  /*6d10*/  LOP3.LUT R11, R11, 0x3e00000, R24, 0xf8, !PT ;  /* 0x03e000000b0b7812 */ /* 0x000fe200078ef818 */
[----:B------:R4:W-:Y:S01]  /*6d20*/  STL.128 [R1+0x90], R32 ;  /* 0x0000902001007387 */ /* 0x0009e20000100c00 */
[----:B-----5:R-:W-:Y:S01]  /*6d30*/  SHF.R.U32.HI R13, RZ, 0x18, R10 ;  /* 0x00000018ff0d7819 */ /* 0x020fe2000001160a */
[----:B0-----:R-:W-:Y:S01]  /*6d40*/  IMAD.MOV.U32 R28, RZ, RZ, 0x9060a ;  /* 0x0009060aff1c7424 */ /* 0x001fe200078e00ff */
[----:B------:R-:W-:Y:S01]  /*6d50*/  LOP3.LUT R24, R9, 0x3e00000, R24, 0xf8, !PT ;  /* 0x03e0000009187812 */ /* 0x000fe200078ef818 */
[----:B-1----:R-:W-:Y:S01]  /*6d60*/  IMAD.MOV.U32 R16, RZ, RZ, 0x70e0102 ;  /* 0x070e0102ff107424 */ /* 0x002fe200078e00ff */
[----:B------:R-:W-:Y:S01]  /*6d70*/  LOP3.LUT R10, R5, R10, RZ, 0xfc, !PT ;  /* 0x0000000a050a7212 */ /* 0x000fe200078efcff */
[----:B------:R-:W-:Y:S01]  /*6d80*/  IMAD.MOV.U32 R17, RZ, RZ, 0xd080a04 ;  /* 0x0d080a04ff117424 */ /* 0x000fe200078e00ff */
[----:B------:R-:W-:Y:S01]  /*6d90*/  LOP3.LUT R9, R7, 0x3f00, R8, 0xf8, !PT ;  /* 0x00003f0007097812 */ /* 0x000fe200078ef808 */
[----:B------:R-:W-:Y:S01]  /*6da0*/  IMAD.MOV.U32 R18, RZ, RZ, 0x90c0f ;  /* 0x00090c0fff127424 */ /* 0x000fe200078e00ff */
[--C-:B------:R-:W-:Y:S01]  /*6db0*/  SHF.R.U32.HI R12, RZ, 0x18, R11.reuse ;  /* 0x00000018ff0c7819 */ /* 0x100fe2000001160b */
[----:B------:R-:W-:Y:S01]  /*6dc0*/  IMAD.MOV.U32 R19, RZ, RZ, 0xb060503 ;  /* 0x0b060503ff137424 */ /* 0x000fe200078e00ff */
[----:B------:R-:W-:Y:S01]  /*6dd0*/  LOP3.LUT R9, R9, R10, RZ, 0xfc, !PT ;  /* 0x0000000a09097212 */ /* 0x000fe200078efcff */
[----:B------:R0:W-:Y:S01]  /*6de0*/  STL.128 [R1+0xc0], R20 ;  /* 0x0000c01401007387 */ /* 0x0001e20000100c00 */
[----:B------:R-:W-:Y:S01]  /*6df0*/  PRMT R11, R10, 0x7632, R11 ;  /* 0x000076320a0b7816 */ /* 0x000fe2000000000b */
[----:B------:R-:W-:-:S02]  /*6e00*/  IMAD.MOV.U32 R29, RZ, RZ, 0xd070b0c ;  /* 0x0d070b0cff1d7424 */ /* 0x000fc400078e00ff */
[----:B------:R-:W-:Y:S01]  /*6e10*/  STL.128 [R1+0x1f0], R16 ;  /* 0x0001f01001007387 */ /* 0x000fe20000100c00 */
[----:B------:R-:W-:Y:S02]  /*6e20*/  IMAD.MOV.U32 R30, RZ, RZ, 0xe03010f ;  /* 0x0e03010fff1e7424 */ /* 0x000fe400078e00ff */
[----:B------:R-:W-:Y:S02]  /*6e30*/  IMAD.MOV.U32 R31, RZ, RZ, 0x4080205 ;  /* 0x04080205ff1f7424 */ /* 0x000fe400078e00ff */
[----:B----4-:R-:W-:Y:S02]  /*6e40*/  IMAD.MOV.U32 R32, RZ, RZ, 0x70c080b ;  /* 0x070c080bff207424 */ /* 0x010fe400078e00ff */
[----:B------:R-:W-:Y:S01]  /*6e50*/  IMAD.MOV.U32 R33, RZ, RZ, 0xd020e01 ;  /* 0x0d020e01ff217424 */ /* 0x000fe200078e00ff */
[----:B------:R1:W-:Y:S01]  /*6e60*/  STL.128 [R1+0xe0], R28 ;  /* 0x0000e01c01007387 */ /* 0x0003e20000100c00 */
[----:B------:R-:W-:Y:S02]  /*6e70*/  IMAD.MOV.U32 R34, RZ, RZ, 0x9000f06 ;  /* 0x09000f06ff227424 */ /* 0x000fe400078e00ff */
[----:B------:R-:W-:-:S02]  /*6e80*/  IMAD.MOV.U32 R35, RZ, RZ, 0x305040a ;  /* 0x0305040aff237424 */ /* 0x000fc400078e00ff */
[----:B0-----:R-:W-:Y:S02]  /*6e90*/  IMAD.MOV.U32 R20, RZ, RZ, 0xb010204 ;  /* 0x0b010204ff147424 */ /* 0x001fe400078e00ff */
[----:B------:R-:W-:Y:S01]  /*6ea0*/  IMAD.MOV.U32 R21, RZ, RZ, 0x8070d0a ;  /* 0x08070d0aff157424 */ /* 0x000fe200078e00ff */
[----:B------:R0:W-:Y:S01]  /*6eb0*/  STL.128 [R1+0x130], R32 ;  /* 0x0001302001007387 */ /* 0x0001e20000100c00 */
[----:B------:R-:W-:Y:S02]  /*6ec0*/  IMAD.MOV.U32 R22, RZ, RZ, 0x50c090f ;  /* 0x050c090fff167424 */ /* 0x000fe400078e00ff */
[----:B------:R-:W-:-:S05]  /*6ed0*/  IMAD.MOV.U32 R23, RZ, RZ, 0xe000306 ;  /* 0x0e000306ff177424 */ /* 0x000fca00078e00ff */
[----:B------:R4:W-:Y:S01]  /*6ee0*/  STL.128 [R1+0x120], R20 ;  /* 0x0001201401007387 */ /* 0x0009e20000100c00 */
[----:B-1----:R-:W-:Y:S02]  /*6ef0*/  IMAD.MOV.U32 R28, RZ, RZ, 0xe020b04 ;  /* 0x0e020b04ff1c7424 */ /* 0x002fe400078e00ff */
[----:B------:R-:W-:Y:S02]  /*6f00*/  IMAD.MOV.U32 R29, RZ, RZ, 0xd08000f ;  /* 0x0d08000fff1d7424 */ /* 0x000fe400078e00ff */
[----:B------:R-:W-:Y:S02]  /*6f10*/  IMAD.MOV.U32 R30, RZ, RZ, 0x7090c03 ;  /* 0x07090c03ff1e7424 */ /* 0x000fe400078e00ff */
[----:B------:R-:W-:Y:S02]  /*6f20*/  IMAD.MOV.U32 R31, RZ, RZ, 0x1060a05 ;  /* 0x01060a05ff1f7424 */ /* 0x000fe400078e00ff */
[----:B0-----:R-:W-:Y:S02]  /*6f30*/  IMAD.MOV.U32 R32, RZ, RZ, 0x80d0f01 ;  /* 0x080d0f01ff207424 */ /* 0x001fe400078e00ff */
[----:B------:R-:W-:Y:S01]  /*6f40*/  IMAD.MOV.U32 R33, RZ, RZ, 0x407030a ;  /* 0x0407030aff217424 */ /* 0x000fe200078e00ff */
[----:B------:R-:W-:Y:S01]  /*6f50*/  STL.128 [R1+0x180], R28 ;  /* 0x0001801c01007387 */ /* 0x000fe20000100c00 */
[----:B------:R-:W-:-:S02]  /*6f60*/  IMAD.MOV.U32 R34, RZ, RZ, 0xb06050c ;  /* 0x0b06050cff227424 */ /* 0x000fc400078e00ff */
[----:B------:R-:W-:Y:S02]  /*6f70*/  IMAD.MOV.U32 R35, RZ, RZ, 0x2090e00 ;  /* 0x02090e00ff237424 */ /* 0x000fe400078e00ff */
[----:B----4-:R-:W-:Y:S02]  /*6f80*/  IMAD.MOV.U32 R20, RZ, RZ, 0x408020d ;  /* 0x0408020dff147424 */ /* 0x010fe400078e00ff */
[----:B------:R-:W-:Y:S01]  /*6f90*/  IMAD.MOV.U32 R21, RZ, RZ, 0x10b0f06 ;  /* 0x010b0f06ff157424 */ /* 0x000fe200078e00ff */
[----:B------:R-:W-:Y:S01]  /*6fa0*/  STL.128 [R1+0x1d0], R32 ;  /* 0x0001d02001007387 */ /* 0x000fe20000100c00 */
[----:B------:R-:W-:Y:S02]  /*6fb0*/  IMAD.MOV.U32 R22, RZ, RZ, 0xe03090a ;  /* 0x0e03090aff167424 */ /* 0x000fe400078e00ff */
[----:B------:R-:W-:-:S05]  /*6fc0*/  IMAD.MOV.U32 R23, RZ, RZ, 0x70c0005 ;  /* 0x070c0005ff177424 */ /* 0x000fca00078e00ff */
[----:B------:R0:W-:Y:S01]  /*6fd0*/  STL.128 [R1+0x1c0], R20 ;  /* 0x0001c01401007387 */ /* 0x0001e20000100c00 */
[----:B--2---:R-:W-:-:S04]  /*6fe0*/  PRMT R4, R36, 0x7770, RZ ;  /* 0x0000777024047816 */ /* 0x004fc800000000ff */
[----:B------:R-:W-:Y:S02]  /*6ff0*/  LOP3.LUT R5, R4, R13, RZ, 0x3c, !PT ;  /* 0x0000000d04057212 */ /* 0x000fe400078e3cff */
[----:B------:R-:W-:Y:S02]  /*7000*/  PRMT R4, R36, 0x7771, RZ ;  /* 0x0000777124047816 */ /* 0x000fe400000000ff */
[C---:B---3--:R-:W-:Y:S01]  /*7010*/  PRMT R7, R0.reuse, 0x7771, RZ ;  /* 0x0000777100077816 */ /* 0x048fe200000000ff */
[----:B------:R-:W-:Y:S01]  /*7020*/  IMAD.SHL.U32 R10, R5, 0x10, RZ ;  /* 0x00000010050a7824 */ /* 0x000fe200078e00ff */
[----:B------:R-:W-:Y:S02]  /*7030*/  PRMT R6, R0, 0x7770, RZ ;  /* 0x0000777000067816 */ /* 0x000fe400000000ff */
[----:B------:R-:W-:Y:S02]  /*7040*/  SHF.R.U32.HI R13, RZ, 0x8, R9 ;  /* 0x00000008ff0d7819 */ /* 0x000fe40000011609 */
[----:B------:R-:W-:-:S02]  /*7050*/  LOP3.LUT R4, R4, R11, RZ, 0x3c, !PT ;  /* 0x0000000b04047212 */ /* 0x000fc400078e3cff */
[----:B------:R-:W-:Y:S02]  /*7060*/  LOP3.LUT R9, R7, R12, RZ, 0x3c, !PT ;  /* 0x0000000c07097212 */ /* 0x000fe400078e3cff */
[----:B------:R-:W-:Y:S02]  /*7070*/  LOP3.LUT R7, R6, R13, RZ, 0x3c, !PT ;  /* 0x0000000d06077212 */ /* 0x000fe400078e3cff */
[C---:B------:R-:W-:Y:S02]  /*7080*/  LOP3.LUT R13, R4.reuse, 0xffff, RZ, 0xc0, !PT ;  /* 0x0000ffff040d7812 */ /* 0x040fe400078ec0ff */
[C---:B------:R-:W-:Y:S01]  /*7090*/  LOP3.LUT R11, R5.reuse, 0xffff, RZ, 0xc0, !PT ;  /* 0x0000ffff050b7812 */ /* 0x040fe200078ec0ff */
[----:B------:R-:W-:Y:S01]  /*70a0*/  IMAD.SHL.U32 R5, R5, 0x4, RZ ;  /* 0x0000000405057824 */ /* 0x000fe200078e00ff */
[----:B------:R-:W-:Y:S02]  /*70b0*/  SHF.R.U32.HI R13, RZ, 0x4, R13 ;  /* 0x00000004ff0d7819 */ /* 0x000fe4000001160d */
[----:B------:R-:W-:-:S02]  /*70c0*/  LOP3.LUT R15, R4, 0x10, RZ, 0xc0, !PT ;  /* 0x00000010040f7812 */ /* 0x000fc400078ec0ff */
[----:B------:R-:W-:Y:S02]  /*70d0*/  SHF.R.U32.HI R6, RZ, 0x2, R11 ;  /* 0x00000002ff067819 */ /* 0x000fe4000001160b */
[----:B------:R-:W-:Y:S02]  /*70e0*/  LOP3.LUT R18, R7, 0xffff, RZ, 0xc0, !PT ;  /* 0x0000ffff07127812 */ /* 0x000fe400078ec0ff */
[----:B------:R-:W-:Y:S02]  /*70f0*/  LOP3.LUT R13, R10, 0xe, R13, 0xf8, !PT ;  /* 0x0000000e0a0d7812 */ /* 0x000fe400078ef80d */
[----:B------:R-:W-:Y:S02]  /*7100*/  LOP3.LUT R15, R15, 0x20, R10, 0xf8, !PT ;  /* 0x000000200f0f7812 */ /* 0x000fe400078ef80a */
[----:B------:R-:W-:Y:S02]  /*7110*/  SHF.R.U32.HI R11, RZ, 0x3, R11 ;  /* 0x00000003ff0b7819 */ /* 0x000fe4000001160b */
[----:B------:R-:W-:-:S02]  /*7120*/  LOP3.LUT R6, R6, 0x20, RZ, 0xc0, !PT ;  /* 0x0000002006067812 */ /* 0x000fc400078ec0ff */
[--C-:B------:R-:W-:Y:S02]  /*7130*/  SHF.R.U32.HI R10, RZ, 0x2, R18.reuse ;  /* 0x00000002ff0a7819 */ /* 0x100fe40000011612 */
[----:B------:R-:W-:Y:S02]  /*7140*/  LOP3.LUT R13, R13, 0xffff, RZ, 0xc0, !PT ;  /* 0x0000ffff0d0d7812 */ /* 0x000fe400078ec0ff */
[----:B------:R-:W-:Y:S01]  /*7150*/  LOP3.LUT R6, R6, 0xf, R11, 0xf8, !PT ;  /* 0x0000000f06067812 */ /* 0x000fe200078ef80b */
[----:B------:R-:W-:Y:S01]  /*7160*/  IMAD.SHL.U32 R11, R4, 0x4, RZ ;  /* 0x00000004040b7824 */ /* 0x000fe200078e00ff */
[----:B------:R-:W-:Y:S02]  /*7170*/  LOP3.LUT R14, R10, 0x10, RZ, 0xc0, !PT ;  /* 0x000000100a0e7812 */ /* 0x000fe400078ec0ff */
[----:B------:R-:W-:Y:S02]  /*7180*/  SHF.R.U32.HI R10, RZ, 0x1, R13 ;  /* 0x00000001ff0a7819 */ /* 0x000fe4000001160d */
[----:B------:R-:W-:-:S02]  /*7190*/  SHF.R.U32.HI R12, RZ, 0x6, R18 ;  /* 0x00000006ff0c7819 */ /* 0x000fc40000011612 */
[----:B------:R-:W-:Y:S02]  /*71a0*/  LOP3.LUT R4, R6, 0x10, R5, 0xf8, !PT ;  /* 0x0000001006047812 */ /* 0x000fe400078ef805 */
[----:B------:R-:W-:Y:S02]  /*71b0*/  LOP3.LUT R6, R15, 0xf, R10, 0xf8, !PT ;  /* 0x0000000f0f067812 */ /* 0x000fe400078ef80a */
[----:B------:R-:W-:Y:S02]  /*71c0*/  LOP3.LUT R12, R11, 0x2, R12, 0xf8, !PT ;  /* 0x000000020b0c7812 */ /* 0x000fe400078ef80c */
[----:B------:R-:W-:Y:S02]  /*71d0*/  LOP3.LUT R14, R14, 0x20, R11, 0xf8, !PT ;  /* 0x000000200e0e7812 */ /* 0x000fe400078ef80b */
[----:B------:R-:W-:Y:S02]  /*71e0*/  LOP3.LUT R6, R6, 0xffff, RZ, 0xc0, !PT ;  /* 0x0000ffff06067812 */ /* 0x000fe400078ec0ff */
[----:B------:R-:W-:-:S02]  /*71f0*/  LOP3.LUT R11, R12, 0xffff, RZ, 0xc0, !PT ;  /* 0x0000ffff0c0b7812 */ /* 0x000fc400078ec0ff */
[----:B------:R-:W-:Y:S01]  /*7200*/  LOP3.LUT R4, R4, 0xffff, RZ, 0xc0, !PT ;  /* 0x0000ffff04047812 */ /* 0x000fe200078ec0ff */
[C---:B------:R-:W-:Y:S01]  /*7210*/  IMAD.IADD R12, R1.reuse, 0x1, R6 ;  /* 0x00000001010c7824 */ /* 0x040fe200078e0206 */
[----:B------:R-:W-:Y:S02]  /*7220*/  PRMT R5, R0, 0x7772, RZ ;  /* 0x0000777200057816 */ /* 0x000fe400000000ff */
[----:B------:R-:W-:Y:S01]  /*7230*/  SHF.R.U32.HI R10, RZ, 0x10, R24 ;  /* 0x00000010ff0a7819 */ /* 0x000fe20000011618 */
[----:B------:R-:W-:Y:S01]  /*7240*/  IMAD.IADD R19, R1, 0x1, R4 ;  /* 0x0000000101137824 */ /* 0x000fe200078e0204 */
[----:B------:R-:W-:Y:S01]  /*7250*/  SHF.R.U32.HI R11, RZ, 0x1, R11 ;  /* 0x00000001ff0b7819 */ /* 0x000fe2000001160b */
[----:B------:R-:W2:Y:S01]  /*7260*/  LDL.U8 R12, [R12+0x40] ;  /* 0x000040000c0c7983 */ /* 0x000ea20000100000 */
[----:B------:R-:W-:Y:S02]  /*7270*/  LOP3.LUT R10, R5, R10, RZ, 0x3c, !PT ;  /* 0x0000000a050a7212 */ /* 0x000fe400078e3cff */
[----:B------:R-:W-:-:S02]  /*7280*/  LOP3.LUT R13, R9, 0xffff, RZ, 0xc0, !PT ;  /* 0x0000ffff090d7812 */ /* 0x000fc400078ec0ff */
[----:B------:R-:W-:Y:S01]  /*7290*/  LOP3.LUT R4, R14, 0xf, R11, 0xf8, !PT ;  /* 0x0000000f0e047812 */ /* 0x000fe200078ef80b */
[----:B------:R-:W-:Y:S01]  /*72a0*/  IMAD.SHL.U32 R14, R9, 0x10, RZ ;  /* 0x00000010090e7824 */ /* 0x000fe200078e00ff */
[C---:B------:R-:W-:Y:S01]  /*72b0*/  LOP3.LUT R15, R10.reuse, 0xffff, RZ, 0xc0, !PT ;  /* 0x0000ffff0a0f7812 */ /* 0x040fe200078ec0ff */
[----:B------:R-:W3:Y:S01]  /*72c0*/  LDL.U8 R11, [R19] ;  /* 0x00000000130b7983 */ /* 0x000ee20000100000 */
[----:B------:R-:W-:Y:S02]  /*72d0*/  SHF.R.U32.HI R5, RZ, 0x2, R13 ;  /* 0x00000002ff057819 */ /* 0x000fe4000001160d */
[----:B------:R-:W-:Y:S02]  /*72e0*/  LOP3.LUT R17, R10, 0x10, RZ, 0xc0, !PT ;  /* 0x000000100a117812 */ /* 0x000fe400078ec0ff */
[----:B------:R-:W-:Y:S02]  /*72f0*/  SHF.R.U32.HI R15, RZ, 0x4, R15 ;  /* 0x00000004ff0f7819 */ /* 0x000fe4000001160f */
[----:B------:R-:W-:-:S02]  /*7300*/  LOP3.LUT R4, R4, 0xffff, RZ, 0xc0, !PT ;  /* 0x0000ffff04047812 */ /* 0x000fc400078ec0ff */
[----:B------:R-:W-:Y:S02]  /*7310*/  LOP3.LUT R6, R5, 0x20, RZ, 0xc0, !PT ;  /* 0x0000002005067812 */ /* 0x000fe400078ec0ff */
[----:B------:R-:W-:Y:S02]  /*7320*/  SHF.R.U32.HI R5, RZ, 0x1, R18 ;  /* 0x00000001ff057819 */ /* 0x000fe40000011612 */
[----:B------:R-:W-:Y:S02]  /*7330*/  LOP3.LUT R16, R17, 0x20, R14, 0xf8, !PT ;  /* 0x0000002011107812 */ /* 0x000fe400078ef80e */
[----:B------:R-:W-:Y:S01]  /*7340*/  LOP3.LUT R15, R14, 0xe, R15, 0xf8, !PT ;  /* 0x0000000e0e0f7812 */ /* 0x000fe200078ef80f */
[----:B------:R-:W-:Y:S01]  /*7350*/  IMAD.IADD R14, R1, 0x1, R4 ;  /* 0x00000001010e7824 */ /* 0x000fe200078e0204 */
[----:B------:R-:W-:Y:S02]  /*7360*/  SHF.R.U32.HI R13, RZ, 0x3, R13 ;  /* 0x00000003ff0d7819 */ /* 0x000fe4000001160d */
[----:B------:R-:W-:Y:S01]  /*7370*/  LOP3.LUT R4, R5, 0xf, RZ, 0xc0, !PT ;  /* 0x0000000f05047812 */ /* 0x000fe200078ec0ff */
[----:B------:R-:W-:Y:S01]  /*7380*/  IMAD.SHL.U32 R5, R9, 0x4, RZ ;  /* 0x0000000409057824 */ /* 0x000fe200078e00ff */
[----:B------:R-:W-:Y:S01]  /*7390*/  LOP3.LUT R6, R6, 0xf, R13, 0xf8, !PT ;  /* 0x0000000f06067812 */ /* 0x000fe200078ef80d */
[----:B------:R1:W4:Y:S01]  /*73a0*/  LDL.U8 R9, [R14+0x80] ;  /* 0x000080000e097983 */ /* 0x0003220000100000 */
[----:B------:R-:W-:Y:S01]  /*73b0*/  LOP3.LUT R4, R4, 0x20, R7, 0xf8, !PT ;  /* 0x0000002004047812 */ /* 0x000fe200078ef807 */
[----:B------:R-:W-:Y:S01]  /*73c0*/  IMAD.SHL.U32 R7, R7, 0x10, RZ ;  /* 0x0000001007077824 */ /* 0x000fe200078e00ff */
[----:B------:R-:W-:-:S02]  /*73d0*/  LOP3.LUT R13, R15, 0xffff, RZ, 0xc0, !PT ;  /* 0x0000ffff0f0d7812 */ /* 0x000fc400078ec0ff */
[----:B------:R-:W-:Y:S02]  /*73e0*/  LOP3.LUT R6, R6, 0x10, R5, 0xf8, !PT ;  /* 0x0000001006067812 */ /* 0x000fe400078ef805 */
[----:B------:R-:W-:Y:S02]  /*73f0*/  SHF.R.U32.HI R13, RZ, 0x1, R13 ;  /* 0x00000001ff0d7819 */ /* 0x000fe4000001160d */
[----:B------:R-:W-:Y:S02]  /*7400*/  LOP3.LUT R4, R4, 0x10, R7, 0xf8, !PT ;  /* 0x0000001004047812 */ /* 0x000fe400078ef807 */
[----:B------:R-:W-:Y:S02]  /*7410*/  LOP3.LUT R6, R6, 0xffff, RZ, 0xc0, !PT ;  /* 0x0000ffff06067812 */ /* 0x000fe400078ec0ff */
[----:B------:R-:W-:Y:S02]  /*7420*/  LOP3.LUT R13, R16, 0xf, R13, 0xf8, !PT ;  /* 0x0000000f100d7812 */ /* 0x000fe400078ef80d */
[----:B------:R-:W-:Y:S01]  /*7430*/  LOP3.LUT R4, R4, 0xffff, RZ, 0xc0, !PT ;  /* 0x0000ffff04047812 */ /* 0x000fe200078ec0ff */
[----:B------:R-:W-:-:S02]  /*7440*/  IMAD.SHL.U32 R15, R129, 0x200, RZ ;  /* 0x00000200810f7824 */ /* 0x000fc400078e00ff */
[----:B------:R-:W-:Y:S01]  /*7450*/  IMAD.IADD R7, R1, 0x1, R6 ;  /* 0x0000000101077824 */ /* 0x000fe200078e0206 */
[----:B------:R-:W-:Y:S01]  /*7460*/  LOP3.LUT R6, R13, 0xffff, RZ, 0xc0, !PT ;  /* 0x0000ffff0d067812 */ /* 0x000fe200078ec0ff */
[----:B------:R-:W-:Y:S01]  /*7470*/  IMAD.IADD R16, R1, 0x1, R4 ;  /* 0x0000000101107824 */ /* 0x000fe200078e0204 */
[----:B------:R-:W-:-:S03]  /*7480*/  LOP3.LUT R15, R15, 0x3e00, RZ, 0xc0, !PT ;  /* 0x00003e000f0f7812 */ /* 0x000fc600078ec0ff */
[----:B------:R-:W-:Y:S01]  /*7490*/  IMAD.IADD R13, R1, 0x1, R6 ;  /* 0x00000001010d7824 */ /* 0x000fe200078e0206 */
[----:B------:R-:W5:Y:S01]  /*74a0*/  LDL.U8 R7, [R7+0x100] ;  /* 0x0001000007077983 */ /* 0x000f620000100000 */
[----:B------:R-:W-:-:S03]  /*74b0*/  SHF.R.U32.HI R5, RZ, 0x17, R129 ;  /* 0x00000017ff057819 */ /* 0x000fc60000011681 */
[----:B------:R-:W5:Y:S01]  /*74c0*/  LDL.U8 R6, [R16+0xc0] ;  /* 0x0000c00010067983 */ /* 0x000f620000100000 */
[----:B-1----:R-:W-:-:S03]  /*74d0*/  LOP3.LUT R14, R15, 0x4000, R26, 0xf8, !PT ;  /* 0x000040000f0e7812 */ /* 0x002fc600078ef81a */
[----:B------:R-:W5:Y:S01]  /*74e0*/  LDL.U8 R13, [R13+0x140] ;  /* 0x000140000d0d7983 */ /* 0x000f620000100000 */
[----:B------:R-:W-:-:S04]  /*74f0*/  LOP3.LUT R15, R14, R5, RZ, 0xfc, !PT ;  /* 0x000000050e0f7212 */ /* 0x000fc800078efcff */
[----:B------:R-:W-:Y:S02]  /*7500*/  LOP3.LUT R15, R15, 0xf8000, R26, 0xf8, !PT ;  /* 0x000f80000f0f7812 */ /* 0x000fe400078ef81a */
        /* <DEDUP_REMOVED lines=22> */
[----:B------:R-:W5:Y:S04]  /*7670*/  LDL.U8 R4, [R14+0x180] ;  /* 0x000180000e047983 */ /* 0x000f680000100000 */
[----:B------:R-:W5:Y:S01]  /*7680*/  LDL.U8 R10, [R10+0x1c0] ;  /* 0x0001c0000a0a7983 */ /* 0x000f620000100000 */
[--C-:B0-----:R-:W-:Y:S02]  /*7690*/  SHF.R.U32.HI R23, RZ, 0xb, R129.reuse ;  /* 0x0000000bff177819 */ /* 0x101fe40000011681 */
[----:B------:R-:W-:Y:S01]  /*76a0*/  SHF.R.U32.HI R22, RZ, 0x11, R129 ;  /* 0x00000011ff167819 */ /* 0x000fe20000011681 */
[----:B------:R-:W-:-:S05]  /*76b0*/  VIADD R20, R128, 0xfffffff8 ;  /* 0xfffffff880147836 */ /* 0x000fca0000000000 */
[----:B------:R-:W-:Y:S02]  /*76c0*/  ISETP.GE.U32.AND P0, PT, R20, UR10, PT ;  /* 0x0000000a14007c0c */ /* 0x000fe4000bf06070 */
[----:B------:R-:W-:Y:S01]  /*76d0*/  SHF.R.U32.HI R24, RZ, 0x12, R129 ;  /* 0x00000012ff187819 */ /* 0x000fe20000011681 */
[----:B--2---:R-:W-:Y:S02]  /*76e0*/  IMAD.SHL.U32 R12, R12, 0x1000000, RZ ;  /* 0x010000000c0c7824 */ /* 0x004fe400078e00ff */
[----:B---3--:R-:W-:-:S05]  /*76f0*/  IMAD.SHL.U32 R11, R11, 0x10000000, RZ ;  /* 0x100000000b0b7824 */ /* 0x008fca00078e00ff */
[----:B------:R-:W-:-:S04]  /*7700*/  LOP3.LUT R11, R12, R11, RZ, 0xfc, !PT ;  /* 0x0000000b0c0b7212 */ /* 0x000fc800078efcff */
[--C-:B------:R-:W-:Y:S02]  /*7710*/  SHF.R.U32.HI R0, RZ, 0x8, R11.reuse ;  /* 0x00000008ff007819 */ /* 0x100fe4000001160b */
[--C-:B------:R-:W-:Y:S02]  /*7720*/  SHF.R.U32.HI R15, RZ, 0xf, R11.reuse ;  /* 0x0000000fff0f7819 */ /* 0x100fe4000001160b */
[----:B------:R-:W-:Y:S02]  /*7730*/  SHF.R.U32.HI R12, RZ, 0x14, R11 ;  /* 0x00000014ff0c7819 */ /* 0x000fe4000001160b */
[----:B------:R-:W-:Y:S01]  /*7740*/  LOP3.LUT R15, R15, 0x808000, R0, 0xc8, !PT ;  /* 0x008080000f0f7812 */ /* 0x000fe200078ec800 */
[----:B----4-:R-:W-:-:S03]  /*7750*/  IMAD.SHL.U32 R0, R9, 0x100000, RZ ;  /* 0x0010000009007824 */ /* 0x010fc600078e00ff */
[----:B------:R-:W-:Y:S02]  /*7760*/  LOP3.LUT R12, R15, 0x200, R12, 0xf8, !PT ;  /* 0x000002000f0c7812 */ /* 0x000fe400078ef80c */
[----:B------:R-:W-:Y:S02]  /*7770*/  SHF.R.U32.HI R9, RZ, 0x1b, R11 ;  /* 0x0000001bff097819 */ /* 0x000fe4000001160b */
[----:B------:R-:W-:Y:S02]  /*7780*/  LOP3.LUT R0, R11, R0, RZ, 0xfc, !PT ;  /* 0x000000000b007212 */ /* 0x000fe400078efcff */
[----:B------:R-:W-:-:S03]  /*7790*/  LOP3.LUT R12, R12, 0x2, R9, 0xf8, !PT ;  /* 0x000000020c0c7812 */ /* 0x000fc600078ef809 */
[----:B------:R-:W-:-:S05]  /*77a0*/  IMAD.SHL.U32 R9, R0, 0x20, RZ ;  /* 0x0000002000097824 */ /* 0x000fca00078e00ff */
[----:B------:R-:W-:Y:S02]  /*77b0*/  LOP3.LUT R12, R12, 0x40000000, R9, 0xf8, !PT ;  /* 0x400000000c0c7812 */ /* 0x000fe400078ef809 */
[----:B------:R-:W-:-:S04]  /*77c0*/  SHF.R.U32.HI R9, RZ, 0x8, R0 ;  /* 0x00000008ff097819 */ /* 0x000fc80000011600 */
[----:B------:R-:W-:Y:S02]  /*77d0*/  LOP3.LUT R12, R12, 0x80000, R9, 0xf8, !PT ;  /* 0x000800000c0c7812 */ /* 0x000fe400078ef809 */
[--C-:B------:R-:W-:Y:S01]  /*77e0*/  SHF.R.U32.HI R9, RZ, 0xa, R0.reuse ;  /* 0x0000000aff097819 */ /* 0x100fe20000011600 */
[----:B-----5:R-:W-:Y:S02]  /*77f0*/  IMAD.SHL.U32 R7, R7, 0x1000, RZ ;  /* 0x0000100007077824 */ /* 0x020fe400078e00ff */
[----:B------:R-:W-:Y:S01]  /*7800*/  IMAD.U32 R6, R6, 0x10000, RZ ;  /* 0x0001000006067824 */ /* 0x000fe200078e00ff */
        /* <DEDUP_REMOVED lines=44> */
[----:B------:R-:W-:Y:S02]  /*7ad0*/  LOP3.LUT R13, R13, 0x800, R6, 0xf8, !PT ;  /* 0x000008000d0d7812 */ /* 0x000fe400078ef806 */
[--C-:B------:R-:W-:Y:S02]  /*7ae0*/  SHF.R.U32.HI R7, RZ, 0xd, R129.reuse ;  /* 0x0000000dff077819 */ /* 0x100fe40000011681 */
[----:B------:R-:W-:Y:S02]  /*7af0*/  LOP3.LUT R13, R13, 0x400, R0, 0xf8, !PT ;  /* 0x000004000d0d7812 */ /* 0x000fe400078ef800 */
[----:B------:R-:W-:Y:S02]  /*7b00*/  SHF.R.U32.HI R0, RZ, 0xe, R129 ;  /* 0x0000000eff007819 */ /* 0x000fe40000011681 */
[----:B------:R-:W-:Y:S02]  /*7b10*/  LOP3.LUT R10, R7, 0x20, RZ, 0xc0, !PT ;  /* 0x00000020070a7812 */ /* 0x000fe400078ec0ff */
[----:B------:R-:W-:Y:S01]  /*7b20*/  LOP3.LUT R11, R0, 0x20, RZ, 0xc0, !PT ;  /* 0x00000020000b7812 */ /* 0x000fe200078ec0ff */
[----:B------:R-:W-:Y:S01]  /*7b30*/  IMAD.SHL.U32 R0, R4, 0x8, RZ ;  /* 0x0000000804007824 */ /* 0x000fe200078e00ff */
[----:B------:R-:W-:-:S02]  /*7b40*/  LOP3.LUT R7, R23, 0x20, RZ, 0xc0, !PT ;  /* 0x0000002017077812 */ /* 0x000fc400078ec0ff */
[----:B------:R-:W-:Y:S02]  /*7b50*/  SHF.R.U32.HI R4, RZ, 0x7, R4 ;  /* 0x00000007ff047819 */ /* 0x000fe40000011604 */
[----:B------:R-:W-:Y:S02]  /*7b60*/  LOP3.LUT R13, R13, 0x20, R0, 0xf8, !PT ;  /* 0x000000200d0d7812 */ /* 0x000fe400078ef800 */
[----:B------:R-:W-:Y:S02]  /*7b70*/  LOP3.LUT R7, R7, 0x80, R22, 0xf8, !PT ;  /* 0x0000008007077812 */ /* 0x000fe400078ef816 */
[----:B------:R-:W-:Y:S01]  /*7b80*/  SHF.R.U32.HI R9, RZ, 0x13, R129 ;  /* 0x00000013ff097819 */ /* 0x000fe20000011681 */
[----:B------:R-:W-:Y:S01]  /*7b90*/  IMAD.SHL.U32 R0, R129, 0x2, RZ ;  /* 0x0000000281007824 */ /* 0x000fe200078e00ff */
[----:B------:R-:W-:Y:S02]  /*7ba0*/  LOP3.LUT R7, R7, 0x8, R2, 0xf8, !PT ;  /* 0x0000000807077812 */ /* 0x000fe400078ef802 */
[----:B------:R-:W-:-:S02]  /*7bb0*/  LOP3.LUT R13, R13, 0x9, R4, 0xf8, !PT ;  /* 0x000000090d0d7812 */ /* 0x000fc400078ef804 */
[----:B------:R-:W-:Y:S02]  /*7bc0*/  LOP3.LUT R9, R10, 0x80, R9, 0xf8, !PT ;  /* 0x000000800a097812 */ /* 0x000fe400078ef809 */
[----:B------:R-:W-:Y:S02]  /*7bd0*/  SHF.R.S32.HI R10, RZ, 0x1f, R20 ;  /* 0x0000001fff0a7819 */ /* 0x000fe40000011414 */
[----:B------:R-:W-:Y:S02]  /*7be0*/  SHF.R.U32.HI R6, RZ, 0x14, R129 ;  /* 0x00000014ff067819 */ /* 0x000fe40000011681 */
[----:B------:R-:W-:Y:S02]  /*7bf0*/  LOP3.LUT R0, R7, 0x2, R0, 0xf8, !PT ;  /* 0x0000000207007812 */ /* 0x000fe400078ef800 */
[----:B------:R-:W-:Y:S02]  /*7c00*/  LOP3.LUT R13, R13, R108, RZ, 0x3c, !PT ;  /* 0x0000006c0d0d7212 */ /* 0x000fe400078e3cff */
[----:B------:R-:W-:-:S02]  /*7c10*/  ISETP.GE.AND.EX P0, PT, R10, UR11, PT, P0 ;  /* 0x0000000b0a007c0c */ /* 0x000fc4000bf06300 */
[----:B------:R-:W-:Y:S02]  /*7c20*/  LOP3.LUT R6, R11, 0x80, R6, 0xf8, !PT ;  /* 0x000000800b067812 */ /* 0x000fe400078ef806 */
[----:B------:R-:W-:Y:S02]  /*7c30*/  SHF.R.U32.HI R11, RZ, 0x8, R129 ;  /* 0x00000008ff0b7819 */ /* 0x000fe40000011681 */
[--C-:B------:R-:W-:Y:S02]  /*7c40*/  LOP3.LUT R7, R0, 0x1, R13.reuse, 0xf8, !PT ;  /* 0x0000000100077812 */ /* 0x100fe400078ef80d */
[----:B------:R-:W-:Y:S02]  /*7c50*/  SHF.R.U32.HI R0, RZ, 0x12, R13 ;  /* 0x00000012ff007819 */ /* 0x000fe4000001160d */
[----:B------:R-:W-:Y:S02]  /*7c60*/  LOP3.LUT R16, R6, 0x8, R11, 0xf8, !PT ;  /* 0x0000000806107812 */ /* 0x000fe400078ef80b */
[----:B------:R-:W-:-:S02]  /*7c70*/  LOP3.LUT R6, R24, 0x80, RZ, 0xc0, !PT ;  /* 0x0000008018067812 */ /* 0x000fc400078ec0ff */
[----:B------:R-:W-:Y:S02]  /*7c80*/  SHF.R.U32.HI R10, RZ, 0xc, R13 ;  /* 0x0000000cff0a7819 */ /* 0x000fe4000001160d */
[----:B------:R-:W-:Y:S02]  /*7c90*/  LOP3.LUT R7, R7, 0x40, R0, 0xf8, !PT ;  /* 0x0000004007077812 */ /* 0x000fe400078ef800 */
[----:B------:R-:W-:Y:S01]  /*7ca0*/  LOP3.LUT R9, R9, 0x8, R8, 0xf8, !PT ;  /* 0x0000000809097812 */ /* 0x000fe200078ef808 */
[----:B------:R-:W-:Y:S01]  /*7cb0*/  BSSY.RECONVERGENT B0, `(.L_x_4) ;  /* 0x0000015000007945 */ /* 0x000fe20003800200 */
[--C-:B------:R-:W-:Y:S02]  /*7cc0*/  SHF.R.U32.HI R8, RZ, 0x1, R129.reuse ;  /* 0x00000001ff087819 */ /* 0x100fe40000011681 */
[--C-:B------:R-:W-:Y:S02]  /*7cd0*/  SHF.R.U32.HI R25, RZ, 0xc, R129.reuse ;  /* 0x0000000cff197819 */ /* 0x100fe40000011681 */
[----:B------:R-:W-:-:S02]  /*7ce0*/  LOP3.LUT R6, R6, 0x2, R129, 0xf8, !PT ;  /* 0x0000000206067812 */ /* 0x000fc400078ef881 */
[----:B------:R-:W-:Y:S02]  /*7cf0*/  SHF.R.U32.HI R11, RZ, 0x6, R13 ;  /* 0x00000006ff0b7819 */ /* 0x000fe4000001160d */
[----:B------:R-:W-:Y:S02]  /*7d00*/  LOP3.LUT R4, R7, 0x10, R10, 0xf8, !PT ;  /* 0x0000001007047812 */ /* 0x000fe400078ef80a */
[----:B------:R-:W-:Y:S02]  /*7d10*/  LOP3.LUT R17, R9, 0x2, R8, 0xf8, !PT ;  /* 0x0000000209117812 */ /* 0x000fe400078ef808 */
[----:B------:R-:W-:Y:S02]  /*7d20*/  SHF.R.U32.HI R27, RZ, 0x6, R129 ;  /* 0x00000006ff1b7819 */ /* 0x000fe40000011681 */
[----:B------:R-:W-:Y:S02]  /*7d30*/  LOP3.LUT R12, R6, 0x20, R25, 0xf8, !PT ;  /* 0x00000020060c7812 */ /* 0x000fe400078ef819 */
[----:B------:R-:W-:Y:S01]  /*7d40*/  LOP3.LUT R15, R4, 0x4, R11, 0xf8, !PT ;  /* 0x00000004040f7812 */ /* 0x000fe200078ef80b */
[----:B------:R-:W-:Y:S06]  /*7d50*/  @P0 BRA `(.L_x_5) ;  /* 0x0000000000280947 */ /* 0x000fec0003800000 */
[----:B------:R-:W0:Y:S01]  /*7d60*/  LDCU.64 UR4, c[0x0][0x388] ;  /* 0x00007100ff0477ac */ /* 0x000e220008000a00 */
[----:B------:R-:W-:Y:S01]  /*7d70*/  SHF.R.S32.HI R4, RZ, 0x1f, R128 ;  /* 0x0000001fff047819 */ /* 0x000fe20000011480 */
[C---:B------:R-:W-:Y:S01]  /*7d80*/  VIADD R20, R128.reuse, 0xfffffff9 ;  /* 0xfffffff980147836 */ /* 0x040fe20000000000 */
[----:B------:R-:W1:Y:S01]  /*7d90*/  LDCU.64 UR8, c[0x0][0x390] ;  /* 0x00007200ff0877ac */ /* 0x000e620008000a00 */
[C---:B0-----:R-:W-:Y:S02]  /*7da0*/  IADD3 R6, P0, PT, R128.reuse, UR4, RZ ;  /* 0x0000000480067c10 */ /* 0x041fe4000ff1e0ff */
[----:B-1----:R-:W-:Y:S02]  /*7db0*/  IADD3 R8, P1, PT, R128, UR8, RZ ;  /* 0x0000000880087c10 */ /* 0x002fe4000ff3e0ff */
[C---:B------:R-:W-:Y:S02]  /*7dc0*/  IADD3.X R7, PT, PT, R4.reuse, UR5, RZ, P0, !PT ;  /* 0x0000000504077c10 */ /* 0x040fe400087fe4ff */
[----:B------:R-:W-:-:S03]  /*7dd0*/  IADD3.X R9, PT, PT, R4, UR9, RZ, P1, !PT ;  /* 0x0000000904097c10 */ /* 0x000fc60008ffe4ff */
[----:B------:R0:W-:Y:S04]  /*7de0*/  STG.E.U8 desc[UR6][R6.64+-0x8], R131 ;  /* 0xfffff88306007986 */ /* 0x0001e8000c101106 */
[----:B------:R0:W-:Y:S02]  /*7df0*/  STG.E.U8 desc[UR6][R8.64+-0x8], R15 ;  /* 0xfffff80f08007986 */ /* 0x0001e4000c101106 */
.L_x_5:
[----:B------:R-:W-:Y:S05]  /*7e00*/  BSYNC.RECONVERGENT B0 ;  /* 0x0000000000007941 */ /* 0x000fea0003800200 */
.L_x_4:
[----:B------:R-:W-:Y:S01]  /*7e10*/  ISETP.GE.U32.AND P0, PT, R20, UR10, PT ;  /* 0x0000000a14007c0c */ /* 0x000fe2000bf06070 */
[----:B------:R-:W-:Y:S01]  /*7e20*/  BSSY.RECONVERGENT B0, `(.L_x_6) ;  /* 0x000001e000007945 */ /* 0x000fe20003800200 */
[----:B------:R-:W-:Y:S02]  /*7e30*/  SHF.R.S32.HI R26, RZ, 0x1f, R20 ;  /* 0x0000001fff1a7819 */ /* 0x000fe40000011414 */
[----:B0-----:R-:W-:Y:S02]  /*7e40*/  LOP3.LUT R7, R12, 0x8, R27, 0xf8, !PT ;  /* 0x000000080c077812 */ /* 0x001fe400078ef81b */
[--C-:B------:R-:W-:Y:S02]  /*7e50*/  SHF.R.U32.HI R12, RZ, 0x13, R13.reuse ;  /* 0x00000013ff0c7819 */ /* 0x100fe4000001160d */
[----:B------:R-:W-:Y:S02]  /*7e60*/  ISETP.GE.AND.EX P0, PT, R26, UR11, PT, P0 ;  /* 0x0000000b1a007c0c */ /* 0x000fe4000bf06300 */
[----:B------:R-:W-:-:S02]  /*7e70*/  SHF.R.U32.HI R14, RZ, 0xd, R13 ;  /* 0x0000000dff0e7819 */ /* 0x000fc4000001160d */
[----:B------:R-:W-:Y:S02]  /*7e80*/  LOP3.LUT R7, R7, 0x40, R12, 0xf8, !PT ;  /* 0x0000004007077812 */ /* 0x000fe400078ef80c */
[----:B------:R-:W-:Y:S02]  /*7e90*/  SHF.R.U32.HI R4, RZ, 0xf, R129 ;  /* 0x0000000fff047819 */ /* 0x000fe40000011681 */
[----:B------:R-:W-:Y:S02]  /*7ea0*/  SHF.R.U32.HI R15, RZ, 0x7, R13 ;  /* 0x00000007ff0f7819 */ /* 0x000fe4000001160d */
[----:B------:R-:W-:Y:S02]  /*7eb0*/  LOP3.LUT R6, R7, 0x10, R14, 0xf8, !PT ;  /* 0x0000001007067812 */ /* 0x000fe400078ef80e */
[----:B------:R-:W-:Y:S02]  /*7ec0*/  LOP3.LUT R9, R4, 0x20, RZ, 0xc0, !PT ;  /* 0x0000002004097812 */ /* 0x000fe400078ec0ff */
[----:B------:R-:W-:-:S02]  /*7ed0*/  SHF.R.U32.HI R18, RZ, 0x15, R129 ;  /* 0x00000015ff127819 */ /* 0x000fc40000011681 */
[----:B------:R-:W-:Y:S02]  /*7ee0*/  SHF.R.U32.HI R19, RZ, 0x2, R129 ;  /* 0x00000002ff137819 */ /* 0x000fe40000011681 */
[--C-:B------:R-:W-:Y:S02]  /*7ef0*/  SHF.R.U32.HI R4, RZ, 0x1, R13.reuse ;  /* 0x00000001ff047819 */ /* 0x100fe4000001160d */
[----:B------:R-:W-:Y:S02]  /*7f00*/  SHF.R.U32.HI R8, RZ, 0x14, R13 ;  /* 0x00000014ff087819 */ /* 0x000fe4000001160d */
[----:B------:R-:W-:Y:S02]  /*7f10*/  LOP3.LUT R7, R6, 0x4, R15, 0xf8, !PT ;  /* 0x0000000406077812 */ /* 0x000fe400078ef80f */
[----:B------:R-:W-:Y:S02]  /*7f20*/  LOP3.LUT R18, R9, 0x80, R18, 0xf8, !PT ;  /* 0x0000008009127812 */ /* 0x000fe400078ef812 */
[----:B------:R-:W-:-:S02]  /*7f30*/  LOP3.LUT R19, R16, 0x2, R19, 0xf8, !PT ;  /* 0x0000000210137812 */ /* 0x000fc400078ef813 */
[----:B------:R-:W-:Y:S02]  /*7f40*/  LOP3.LUT R17, R17, 0x40, R8, 0xf8, !PT ;  /* 0x0000004011117812 */ /* 0x000fe400078ef808 */
[----:B------:R-:W-:Y:S01]  /*7f50*/  LOP3.LUT R21, R7, 0x1, R4, 0xf8, !PT ;  /* 0x0000000107157812 */ /* 0x000fe200078ef804 */
[----:B------:R-:W-:Y:S06]  /*7f60*/  @P0 BRA `(.L_x_7) ;  /* 0x0000000000240947 */ /* 0x000fec0003800000 */
[----:B------:R-:W0:Y:S01]  /*7f70*/  LDCU.64 UR4, c[0x0][0x388] ;  /* 0x00007100ff0477ac */ /* 0x000e220008000a00 */
[----:B------:R-:W1:Y:S01]  /*7f80*/  LDCU.64 UR8, c[0x0][0x390] ;  /* 0x00007200ff0877ac */ /* 0x000e620008000a00 */
[C---:B0-----:R-:W-:Y:S02]  /*7f90*/  IADD3 R6, P0, PT, R20.reuse, UR4, RZ ;  /* 0x0000000414067c10 */ /* 0x041fe4000ff1e0ff */
[C---:B-1----:R-:W-:Y:S01]  /*7fa0*/  IADD3 R8, P1, PT, R20.reuse, UR8, RZ ;  /* 0x0000000814087c10 */ /* 0x042fe2000ff3e0ff */
[----:B------:R-:W-:Y:S01]  /*7fb0*/  VIADD R20, R20, 0x1 ;  /* 0x0000000114147836 */ /* 0x000fe20000000000 */
[C---:B------:R-:W-:Y:S02]  /*7fc0*/  IADD3.X R7, PT, PT, R26.reuse, UR5, RZ, P0, !PT ;  /* 0x000000051a077c10 */ /* 0x040fe400087fe4ff */
[----:B------:R-:W-:-:S03]  /*7fd0*/  IADD3.X R9, PT, PT, R26, UR9, RZ, P1, !PT ;  /* 0x000000091a097c10 */ /* 0x000fc60008ffe4ff */
[----:B------:R0:W-:Y:S04]  /*7fe0*/  STG.E.U8 desc[UR6][R6.64], R130 ;  /* 0x0000008206007986 */ /* 0x0001e8000c101106 */
[----:B------:R0:W-:Y:S02]  /*7ff0*/  STG.E.U8 desc[UR6][R8.64], R21 ;  /* 0x0000001508007986 */ /* 0x0001e4000c101106 */
.L_x_7:
[----:B------:R-:W-:Y:S05]  /*8000*/  BSYNC.RECONVERGENT B0 ;  /* 0x0000000000007941 */ /* 0x000fea0003800200 */
.L_x_6:
[----:B------:R-:W-:Y:S01]  /*8010*/  ISETP.GE.U32.AND P0, PT, R20, UR10, PT ;  /* 0x0000000a14007c0c */ /* 0x000fe2000bf06070 */
[----:B------:R-:W-:Y:S01]  /*8020*/  BSSY.RECONVERGENT B0, `(.L_x_8) ;  /* 0x000001a000007945 */ /* 0x000fe20003800200 */
[----:B0-----:R-:W-:Y:S02]  /*8030*/  SHF.R.S32.HI R9, RZ, 0x1f, R20 ;  /* 0x0000001fff097819 */ /* 0x001fe40000011414 */
[--C-:B------:R-:W-:Y:S02]  /*8040*/  SHF.R.U32.HI R4, RZ, 0xe, R13.reuse ;  /* 0x0000000eff047819 */ /* 0x100fe4000001160d */
[----:B------:R-:W-:Y:S02]  /*8050*/  ISETP.GE.AND.EX P0, PT, R9, UR11, PT, P0 ;  /* 0x0000000b09007c0c */ /* 0x000fe4000bf06300 */
[----:B------:R-:W-:Y:S02]  /*8060*/  LOP3.LUT R17, R17, 0x10, R4, 0xf8, !PT ;  /* 0x0000001011117812 */ /* 0x000fe400078ef804 */
[----:B------:R-:W-:-:S02]  /*8070*/  SHF.R.U32.HI R6, RZ, 0x15, R13 ;  /* 0x00000015ff067819 */ /* 0x000fc4000001160d */
[----:B------:R-:W-:Y:S02]  /*8080*/  SHF.R.U32.HI R4, RZ, 0x8, R13 ;  /* 0x00000008ff047819 */ /* 0x000fe4000001160d */
[----:B------:R-:W-:Y:S02]  /*8090*/  LOP3.LUT R19, R19, 0x40, R6, 0xf8, !PT ;  /* 0x0000004013137812 */ /* 0x000fe400078ef806 */
[----:B------:R-:W-:Y:S02]  /*80a0*/  LOP3.LUT R17, R17, 0x4, R4, 0xf8, !PT ;  /* 0x0000000411117812 */ /* 0x000fe400078ef804 */
[----:B------:R-:W-:Y:S02]  /*80b0*/  SHF.R.U32.HI R7, RZ, 0x9, R129 ;  /* 0x00000009ff077819 */ /* 0x000fe40000011681 */
[--C-:B------:R-:W-:Y:S02]  /*80c0*/  SHF.R.U32.HI R6, RZ, 0xf, R13.reuse ;  /* 0x0000000fff067819 */ /* 0x100fe4000001160d */
[----:B------:R-:W-:-:S02]  /*80d0*/  SHF.R.U32.HI R4, RZ, 0x2, R13 ;  /* 0x00000002ff047819 */ /* 0x000fc4000001160d */
[----:B------:R-:W-:Y:S02]  /*80e0*/  LOP3.LUT R18, R18, 0x8, R7, 0xf8, !PT ;  /* 0x0000000812127812 */ /* 0x000fe400078ef807 */
[----:B------:R-:W-:Y:S02]  /*80f0*/  LOP3.LUT R19, R19, 0x10, R6, 0xf8, !PT ;  /* 0x0000001013137812 */ /* 0x000fe400078ef806 */
[----:B------:R-:W-:Y:S02]  /*8100*/  SHF.R.U32.HI R16, RZ, 0x10, R129 ;  /* 0x00000010ff107819 */ /* 0x000fe40000011681 */
        /* <DEDUP_REMOVED lines=11> */
.L_x_9:
[----:B------:R-:W-:Y:S05]  /*81c0*/  BSYNC.RECONVERGENT B0 ;  /* 0x0000000000007941 */ /* 0x000fea0003800200 */
.L_x_8:
[----:B------:R-:W-:Y:S01]  /*81d0*/  ISETP.GE.U32.AND P0, PT, R20, UR10, PT ;  /* 0x0000000a14007c0c */ /* 0x000fe2000bf06070 */
[----:B------:R-:W-:Y:S01]  /*81e0*/  BSSY.RECONVERGENT B0, `(.L_x_10) ;  /* 0x000001b000007945 */ /* 0x000fe20003800200 */
[----:B0-----:R-:W-:Y:S02]  /*81f0*/  SHF.R.S32.HI R17, RZ, 0x1f, R20 ;  /* 0x0000001fff117819 */ /* 0x001fe40000011414 */
[----:B------:R-:W-:Y:S02]  /*8200*/  SHF.R.U32.HI R8, RZ, 0x16, R129 ;  /* 0x00000016ff087819 */ /* 0x000fe40000011681 */
[----:B------:R-:W-:Y:S02]  /*8210*/  ISETP.GE.AND.EX P0, PT, R17, UR11, PT, P0 ;  /* 0x0000000b11007c0c */ /* 0x000fe4000bf06300 */
[----:B------:R-:W-:Y:S02]  /*8220*/  LOP3.LUT R7, R16, 0x20, RZ, 0xc0, !PT ;  /* 0x0000002010077812 */ /* 0x000fe400078ec0ff */
[----:B------:R-:W-:-:S02]  /*8230*/  SHF.R.U32.HI R4, RZ, 0x9, R13 ;  /* 0x00000009ff047819 */ /* 0x000fc4000001160d */
[----:B------:R-:W-:Y:S02]  /*8240*/  LOP3.LUT R8, R7, 0x80, R8, 0xf8, !PT ;  /* 0x0000008007087812 */ /* 0x000fe400078ef808 */
[----:B------:R-:W-:Y:S02]  /*8250*/  LOP3.LUT R7, R18, 0x2, R3, 0xf8, !PT ;  /* 0x0000000212077812 */ /* 0x000fe400078ef803 */
[----:B------:R-:W-:Y:S02]  /*8260*/  SHF.R.U32.HI R9, RZ, 0xa, R129 ;  /* 0x0000000aff097819 */ /* 0x000fe40000011681 */
[----:B------:R-:W-:Y:S02]  /*8270*/  LOP3.LUT R4, R19, 0x4, R4, 0xf8, !PT ;  /* 0x0000000413047812 */ /* 0x000fe400078ef804 */
[----:B------:R-:W-:Y:S02]  /*8280*/  LOP3.LUT R16, R22, 0x20, RZ, 0xc0, !PT ;  /* 0x0000002016107812 */ /* 0x000fe400078ec0ff */
[----:B------:R-:W-:-:S02]  /*8290*/  SHF.R.U32.HI R6, RZ, 0x16, R13 ;  /* 0x00000016ff067819 */ /* 0x000fc4000001160d */
[----:B------:R-:W-:Y:S02]  /*82a0*/  SHF.R.U32.HI R3, RZ, 0x3, R13 ;  /* 0x00000003ff037819 */ /* 0x000fe4000001160d */
[----:B------:R-:W-:Y:S02]  /*82b0*/  LOP3.LUT R9, R8, 0x8, R9, 0xf8, !PT ;  /* 0x0000000808097812 */ /* 0x000fe400078ef809 */
[----:B------:R-:W-:Y:S02]  /*82c0*/  LOP3.LUT R16, R16, 0x80, R5, 0xf8, !PT ;  /* 0x0000008010107812 */ /* 0x000fe400078ef805 */
        /* <DEDUP_REMOVED lines=12> */
.L_x_11:
[----:B------:R-:W-:Y:S05]  /*8390*/  BSYNC.RECONVERGENT B0 ;  /* 0x0000000000007941 */ /* 0x000fea0003800200 */
.L_x_10:
[----:B------:R-:W-:Y:S01]  /*83a0*/  ISETP.GE.U32.AND P0, PT, R20, UR10, PT ;  /* 0x0000000a14007c0c */ /* 0x000fe2000bf06070 */
[----:B------:R-:W-:Y:S01]  /*83b0*/  BSSY.RECONVERGENT B0, `(.L_x_12) ;  /* 0x0000019000007945 */ /* 0x000fe20003800200 */
[----:B0-----:R-:W-:Y:S02]  /*83c0*/  SHF.R.S32.HI R7, RZ, 0x1f, R20 ;  /* 0x0000001fff077819 */ /* 0x001fe40000011414 */
[----:B------:R-:W-:Y:S02]  /*83d0*/  SHF.R.U32.HI R3, RZ, 0x10, R13 ;  /* 0x00000010ff037819 */ /* 0x000fe4000001160d */
[----:B------:R-:W-:Y:S02]  /*83e0*/  ISETP.GE.AND.EX P0, PT, R7, UR11, PT, P0 ;  /* 0x0000000b07007c0c */ /* 0x000fe4000bf06300 */
[----:B------:R-:W-:Y:S02]  /*83f0*/  SHF.R.U32.HI R4, RZ, 0x4, R129 ;  /* 0x00000004ff047819 */ /* 0x000fe40000011681 */
[----:B------:R-:W-:-:S02]  /*8400*/  LOP3.LUT R8, R8, 0x10, R3, 0xf8, !PT ;  /* 0x0000001008087812 */ /* 0x000fc400078ef803 */
[--C-:B------:R-:W-:Y:S02]  /*8410*/  SHF.R.U32.HI R3, RZ, 0xa, R13.reuse ;  /* 0x0000000aff037819 */ /* 0x100fe4000001160d */
[----:B------:R-:W-:Y:S02]  /*8420*/  LOP3.LUT R9, R9, 0x2, R4, 0xf8, !PT ;  /* 0x0000000209097812 */ /* 0x000fe400078ef804 */
[----:B------:R-:W-:Y:S02]  /*8430*/  SHF.R.U32.HI R4, RZ, 0x17, R13 ;  /* 0x00000017ff047819 */ /* 0x000fe4000001160d */
[----:B------:R-:W-:Y:S02]  /*8440*/  LOP3.LUT R8, R8, 0x4, R3, 0xf8, !PT ;  /* 0x0000000408087812 */ /* 0x000fe400078ef803 */
[----:B------:R-:W-:Y:S02]  /*8450*/  SHF.R.U32.HI R3, RZ, 0x4, R13 ;  /* 0x00000004ff037819 */ /* 0x000fe4000001160d */
[----:B------:R-:W-:-:S02]  /*8460*/  LOP3.LUT R17, R16, 0x8, R23, 0xf8, !PT ;  /* 0x0000000810117812 */ /* 0x000fc400078ef817 */
        /* <DEDUP_REMOVED lines=13> */
.L_x_13:
[----:B------:R-:W-:Y:S05]  /*8540*/  BSYNC.RECONVERGENT B0 ;  /* 0x0000000000007941 */ /* 0x000fea0003800200 */
.L_x_12:
[----:B------:R-:W-:Y:S01]  /*8550*/  ISETP.GE.U32.AND P0, PT, R20, UR10, PT ;  /* 0x0000000a14007c0c */ /* 0x000fe2000bf06070 */
[----:B------:R-:W-:Y:S01]  /*8560*/  BSSY.RECONVERGENT B0, `(.L_x_14) ;  /* 0x0000015000007945 */ /* 0x000fe20003800200 */
[----:B0-----:R-:W-:Y:S02]  /*8570*/  SHF.R.S32.HI R5, RZ, 0x1f, R20 ;  /* 0x0000001fff057819 */ /* 0x001fe40000011414 */
[----:B------:R-:W-:Y:S02]  /*8580*/  LOP3.LUT R16, R16, 0x10, R9, 0xf8, !PT ;  /* 0x0000001010107812 */ /* 0x000fe400078ef809 */
[----:B------:R-:W-:Y:S02]  /*8590*/  ISETP.GE.AND.EX P0, PT, R5, UR11, PT, P0 ;  /* 0x0000000b05007c0c */ /* 0x000fe4000bf06300 */
[----:B------:R-:W-:Y:S02]  /*85a0*/  SHF.R.U32.HI R3, RZ, 0xb, R13 ;  /* 0x0000000bff037819 */ /* 0x000fe4000001160d */
[----:B------:R-:W-:-:S02]  /*85b0*/  LOP3.LUT R17, R17, 0x2, R2, 0xf8, !PT ;  /* 0x0000000211117812 */ /* 0x000fc400078ef802 */
[----:B------:R-:W-:Y:S02]  /*85c0*/  LOP3.LUT R3, R16, 0x4, R3, 0xf8, !PT ;  /* 0x0000000410037812 */ /* 0x000fe400078ef803 */
[--C-:B------:R-:W-:Y:S02]  /*85d0*/  SHF.R.U32.HI R4, RZ, 0x18, R13.reuse ;  /* 0x00000018ff047819 */ /* 0x100fe4000001160d */
[----:B------:R-:W-:Y:S02]  /*85e0*/  SHF.R.U32.HI R2, RZ, 0x5, R13 ;  /* 0x00000005ff027819 */ /* 0x000fe4000001160d */
        /* <DEDUP_REMOVED lines=12> */
.L_x_15:
[----:B------:R-:W-:Y:S05]  /*86b0*/  BSYNC.RECONVERGENT B0 ;  /* 0x0000000000007941 */ /* 0x000fea0003800200 */
.L_x_14:
[----:B------:R-:W-:Y:S01]  /*86c0*/  ISETP.GE.U32.AND P0, PT, R20, UR10, PT ;  /* 0x0000000a14007c0c */ /* 0x000fe2000bf06070 */
[----:B------:R-:W-:Y:S01]  /*86d0*/  BSSY.RECONVERGENT B0, `(.L_x_16) ;  /* 0x0000010000007945 */ /* 0x000fe20003800200 */
[----:B0-----:R-:W-:Y:S02]  /*86e0*/  SHF.R.S32.HI R5, RZ, 0x1f, R20 ;  /* 0x0000001fff057819 */ /* 0x001fe40000011414 */
[----:B------:R-:W-:Y:S02]  /*86f0*/  LOP3.LUT R17, R17, 0x10, R0, 0xf8, !PT ;  /* 0x0000001011117812 */ /* 0x000fe400078ef800 */
[----:B------:R-:W-:Y:S02]  /*8700*/  ISETP.GE.AND.EX P0, PT, R5, UR11, PT, P0 ;  /* 0x0000000b05007c0c */ /* 0x000fe4000bf06300 */
[----:B------:R-:W-:-:S04]  /*8710*/  LOP3.LUT R10, R17, 0x4, R10, 0xf8, !PT ;  /* 0x00000004110a7812 */ /* 0x000fc800078ef80a */
[----:B------:R-:W-:-:S07]  /*8720*/  LOP3.LUT R11, R10, 0x1, R11, 0xf8, !PT ;  /* 0x000000010a0b7812 */ /* 0x000fce00078ef80b */
[----:B------:R-:W-:Y:S05]  /*8730*/  @P0 BRA `(.L_x_17) ;  /* 0x0000000000240947 */ /* 0x000fea0003800000 */
        /* <DEDUP_REMOVED lines=9> */
.L_x_17:
[----:B------:R-:W-:Y:S05]  /*87d0*/  BSYNC.RECONVERGENT B0 ;  /* 0x0000000000007941 */ /* 0x000fea0003800200 */
.L_x_16:
[----:B------:R-:W-:Y:S02]  /*87e0*/  ISETP.GE.U32.AND P0, PT, R20, UR10, PT ;  /* 0x0000000a14007c0c */ /* 0x000fe4000bf06070 */
[----:B0-----:R-:W-:Y:S02]  /*87f0*/  SHF.R.S32.HI R5, RZ, 0x1f, R20 ;  /* 0x0000001fff057819 */ /* 0x001fe40000011414 */
[----:B------:R-:W-:Y:S02]  /*8800*/  SHF.R.U32.HI R0, RZ, 0x18, R129 ;  /* 0x00000018ff007819 */ /* 0x000fe40000011681 */
[----:B------:R-:W-:Y:S02]  /*8810*/  ISETP.GE.AND.EX P0, PT, R5, UR11, PT, P0 ;  /* 0x0000000b05007c0c */ /* 0x000fe4000bf06300 */
[----:B------:R-:W-:-:S11]  /*8820*/  LOP3.LUT R3, R24, 0x20, RZ, 0xc0, !PT ;  /* 0x0000002018037812 */ /* 0x000fd600078ec0ff */
[----:B------:R-:W-:Y:S05]  /*8830*/  @P0 EXIT ;  /* 0x000000000000094d */ /* 0x000fea0003800000 */
[----:B------:R-:W-:Y:S01]  /*8840*/  LOP3.LUT R0, R3, 0x80, R0, 0xf8, !PT ;  /* 0x0000008003007812 */ /* 0x000fe200078ef800 */
[----:B------:R-:W0:Y:S01]  /*8850*/  LDCU.64 UR4, c[0x0][0x388] ;  /* 0x00007100ff0477ac */ /* 0x000e220008000a00 */
[----:B------:R-:W-:Y:S02]  /*8860*/  SHF.R.U32.HI R13, RZ, 0x19, R13 ;  /* 0x00000019ff0d7819 */ /* 0x000fe4000001160d */
[----:B------:R-:W-:Y:S01]  /*8870*/  LOP3.LUT R0, R0, 0x8, R25, 0xf8, !PT ;  /* 0x0000000800007812 */ /* 0x000fe200078ef819 */
[----:B------:R-:W1:Y:S03]  /*8880*/  LDCU.64 UR8, c[0x0][0x390] ;  /* 0x00007200ff0877ac */ /* 0x000e660008000a00 */
[----:B------:R-:W-:-:S04]  /*8890*/  LOP3.LUT R0, R0, 0x2, R27, 0xf8, !PT ;  /* 0x0000000200007812 */ /* 0x000fc800078ef81b */
[----:B------:R-:W-:-:S04]  /*88a0*/  LOP3.LUT R13, R0, 0x40, R13, 0xf8, !PT ;  /* 0x00000040000d7812 */ /* 0x000fc800078ef80d */
[----:B------:R-:W-:Y:S02]  /*88b0*/  LOP3.LUT R13, R13, 0x10, R12, 0xf8, !PT ;  /* 0x000000100d0d7812 */ /* 0x000fe400078ef80c */
[C---:B0-----:R-:W-:Y:S02]  /*88c0*/  IADD3 R2, P0, PT, R20.reuse, UR4, RZ ;  /* 0x0000000414027c10 */ /* 0x041fe4000ff1e0ff */
[----:B------:R-:W-:Y:S02]  /*88d0*/  LOP3.LUT R14, R13, 0x4, R14, 0xf8, !PT ;  /* 0x000000040d0e7812 */ /* 0x000fe400078ef80e */
[----:B-1----:R-:W-:Y:S02]  /*88e0*/  IADD3 R4, P1, PT, R20, UR8, RZ ;  /* 0x0000000814047c10 */ /* 0x002fe4000ff3e0ff */
[C---:B------:R-:W-:Y:S02]  /*88f0*/  IADD3.X R3, PT, PT, R5.reuse, UR5, RZ, P0, !PT ;  /* 0x0000000505037c10 */ /* 0x040fe400087fe4ff */
[----:B------:R-:W-:-:S02]  /*8900*/  IADD3.X R5, PT, PT, R5, UR9, RZ, P1, !PT ;  /* 0x0000000905057c10 */ /* 0x000fc40008ffe4ff */
[----:B------:R-:W-:Y:S01]  /*8910*/  LOP3.LUT R15, R14, 0x1, R15, 0xf8, !PT ;  /* 0x000000010e0f7812 */ /* 0x000fe200078ef80f */
[----:B------:R-:W-:Y:S04]  /*8920*/  STG.E.U8 desc[UR6][R2.64], R133 ;  /* 0x0000008502007986 */ /* 0x000fe8000c101106 */
[----:B------:R-:W-:Y:S01]  /*8930*/  STG.E.U8 desc[UR6][R4.64], R15 ;  /* 0x0000000f04007986 */ /* 0x000fe2000c101106 */
[----:B------:R-:W-:Y:S05]  /*8940*/  EXIT ;  /* 0x000000000000794d */ /* 0x000fea0003800000 */
.L_x_18:
[----:B------:R-:W-:-:S00]  /*8950*/  BRA `(.L_x_18) ;  /* 0xfffffffc00fc7947 */ /* 0x000fc0000383ffff */
[----:B------:R-:W-:-:S00]  /*8960*/  NOP ;  /* 0x0000000000007918 */ /* 0x000fc00000000000 */
        /* <DEDUP_REMOVED lines=9> */
.L_x_21:


//--------------------- .text._Z16paralell_enc_decP5char4 --------------------------
	.section	.text._Z16paralell_enc_decP5char4,"ax",@progbits
	.align	128
        .global         _Z16paralell_enc_decP5char4
        .type           _Z16paralell_enc_decP5char4,@function
        .size           _Z16paralell_enc_decP5char4,(.L_x_22 - _Z16paralell_enc_decP5char4)
        .other          _Z16paralell_enc_decP5char4,@"STO_CUDA_ENTRY STV_DEFAULT"
_Z16paralell_enc_decP5char4:
.text._Z16paralell_enc_decP5char4:
[----:B------:R-:W0:Y:S01]  /*0000*/  LDC R1, c[0x0][0x37c] ;  /* 0x0000df00ff017b82 */ /* 0x000e220000000800 */
[----:B------:R-:W-:Y:S01]  /*0010*/  MOV R0, 0x8 ;  /* 0x0000000800007802 */ /* 0x000fe20000000f00 */
[----:B------:R-:W1:Y:S01]  /*0020*/  LDCU.64 UR4, c[0x4][URZ] ;  /* 0x01000000ff0477ac */ /* 0x000e620008000a00 */
[----:B------:R-:W-:-:S05]  /*0030*/  CS2R R6, SRZ ;  /* 0x0000000000067805 */ /* 0x000fca000001ff00 */
[----:B------:R2:W3:Y:S01]  /*0040*/  LDC.64 R2, c[0x4][R0] ;  /* 0x0100000000027b82 */ /* 0x0004e20000000a00 */
[----:B-1----:R-:W-:Y:S02]  /*0050*/  IMAD.U32 R4, RZ, RZ, UR4 ;  /* 0x00000004ff047e24 */ /* 0x002fe4000f8e00ff */
[----:B--2---:R-:W-:-:S07]  /*0060*/  IMAD.U32 R5, RZ, RZ, UR5 ;  /* 0x00000005ff057e24 */ /* 0x004fce000f8e00ff */
[----:B------:R-:W-:-:S07]  /*0070*/  LEPC R20, `(.L_x_19) ;  /* 0x000000001014794e */ /* 0x000fce0000000000 */
[----:B0--3--:R-:W-:Y:S05]  /*0080*/  CALL.ABS.NOINC R2 ;  /* 0x0000000002007343 */ /* 0x009fea0003c00000 */
.L_x_19:
[----:B------:R-:W-:Y:S05]  /*0090*/  EXIT ;  /* 0x000000000000794d */ /* 0x000fea0003800000 */
.L_x_20:
        /* <DEDUP_REMOVED lines=14> */
.L_x_22:


//--------------------- .nv.global.init           --------------------------
	.section	.nv.global.init,"aw",@progbits
.nv.global.init:
	.type		$str,@object
	.size		$str,(.L_0 - $str)
$str:
        /*0000*/ 	.byte	0x4f, 0x4b, 0x00
.L_0:


//--------------------- .nv.shared.reserved.0     --------------------------
	.section	.nv.shared.reserved.0,"aw",@nobits
	.weak		__nv_reservedSMEM_offset_0_alias
	.size		__nv_reservedSMEM_offset_0_alias, 0, 64
	.other		__nv_reservedSMEM_offset_0_alias,@"STO_CUDA_RESERVED_SHARED STV_DEFAULT"
__nv_reservedSMEM_offset_0_alias:
	.zero		0
	.zero		64


//--------------------- .nv.constant0._Z16paralell_enc_decPKhPhS1_l --------------------------
	.section	.nv.constant0._Z16paralell_enc_decPKhPhS1_l,"a",@progbits
	.sectionflags	@""
	.align	4
.nv.constant0._Z16paralell_enc_decPKhPhS1_l:
	.zero		928


//--------------------- .nv.constant0._Z16paralell_enc_decP5char4 --------------------------
	.section	.nv.constant0._Z16paralell_enc_decP5char4,"a",@progbits
	.sectionflags	@""
	.align	4
.nv.constant0._Z16paralell_enc_decP5char4:
	.zero		904


//--------------------- SYMBOLS --------------------------

	.type		.nv.reservedSmem.offset0,@object
	.size		.nv.reservedSmem.offset0,0x4
	.type		vprintf,@function
